// auto-generated by cutlass_sweep.gemm — config: {"arch": "sm_90", "cluster_m": 2, "cluster_n": 1, "dtype": "int8", "dtype_b": "int8", "layout": "nt", "stages": 0, "tile_k": 128, "tile_m": 384, "tile_n": 112}
#include "cutlass/cutlass.h"
#include "cutlass/gemm/collective/collective_builder.hpp"
#include "cutlass/gemm/device/gemm_universal_adapter.h"
#include "cutlass/gemm/kernel/gemm_universal.hpp"
#include "cutlass/epilogue/collective/collective_builder.hpp"

using ElemA = int8_t;
using ElemB = int8_t;
using ElemCD = int8_t;
using Acc  = int32_t;
using TileShape    = cute::Shape<cute::_384, cute::_112, cute::_128>;
using ClusterShape = cute::Shape<cute::_2, cute::_1, cute::_1>;

using CollectiveEpilogue = typename cutlass::epilogue::collective::CollectiveBuilder<
    cutlass::arch::Sm90, cutlass::arch::OpClassTensorOp,
    TileShape, ClusterShape,
    cutlass::epilogue::collective::EpilogueTileAuto,
    Acc, Acc,
    ElemCD, cutlass::layout::RowMajor, 128 / cutlass::sizeof_bits<ElemCD>::value,
    ElemCD, cutlass::layout::RowMajor, 128 / cutlass::sizeof_bits<ElemCD>::value,
    cutlass::epilogue::collective::EpilogueScheduleAuto
  >::CollectiveOp;

using CollectiveMainloop = typename cutlass::gemm::collective::CollectiveBuilder<
    cutlass::arch::Sm90, cutlass::arch::OpClassTensorOp,
    ElemA, cutlass::layout::RowMajor, 128 / cutlass::sizeof_bits<ElemA>::value,
    ElemB, cutlass::layout::ColumnMajor, 128 / cutlass::sizeof_bits<ElemB>::value,
    Acc,
    TileShape, ClusterShape,
    cutlass::gemm::collective::StageCountAutoCarveout<static_cast<int>(sizeof(typename CollectiveEpilogue::SharedStorage))>,
    cutlass::gemm::collective::KernelScheduleAuto
  >::CollectiveOp;

using GemmKernel = cutlass::gemm::kernel::GemmUniversal<
    cute::Shape<int,int,int,int>,
    CollectiveMainloop,
    CollectiveEpilogue
>;
using Gemm = cutlass::gemm::device::GemmUniversalAdapter<GemmKernel>;

// Force the device kernel symbol into the cubin without needing a host main.
auto* _anchor = &cutlass::device_kernel<GemmKernel>;


// ===== COMPILED SASS (sm_90a) =====

	.target	sm_90a

	.elftype	@"ET_EXEC"


//--------------------- .note.nv.tkinfo           --------------------------
	.section	.note.nv.tkinfo,"",@"SHT_NOTE"
	.sectionflags	@"SHF_NOTE_NV_TKINFO"
	.tkinfo
        /*0018*/ 	.word	0x00000002
        /*0030*/ 	.string	""
        /*0030*/ 	.string	"ptxas"
        /*0030*/ 	.string	"Cuda compilation tools, release 13.0, V13.0.88"
        /*0030*/ 	.string	"Build cuda_13.0.r13.0/compiler.36424714_0"
        /*0030*/ 	.string	"-arch sm_90a -m 64 "



//--------------------- .note.nv.cuinfo           --------------------------
	.section	.note.nv.cuinfo,"",@"SHT_NOTE"
	.sectionflags	@"SHF_NOTE_NV_CUINFO"
        /*0018*/ 	.short	0x0002
        /*001a*/ 	.short	0x005a
        /*001c*/ 	.short	0x0082
	.zero		2


//--------------------- .nv.info                  --------------------------
	.section	.nv.info,"",@"SHT_CUDA_INFO"
	.align	4


	//----- nvinfo : EIATTR_REGCOUNT
	.align		4
        /*0000*/ 	.byte	0x04, 0x2f
        /*0002*/ 	.short	(.L_15 - .L_14)
	.align		4
.L_14:
        /*0004*/ 	.word	index@(_ZN7cutlass13device_kernelINS_4gemm6kernel13GemmUniversalIN4cute5tupleIJiiiiEEENS1_10collective13CollectiveMmaINS1_34MainloopSm90TmaGmmaWarpSpecializedILi3ENS5_IJNS4_1CILi2EEENSA_ILi1EEESC_EEENS1_35KernelTmaWarpSpecializedCooperativeEEENS5_IJNSA_ILi384EEENSA_ILi112EEENSA_ILi128EEEEEEaNS5_IJlSC_lEEEaSK_NS4_8TiledMMAINS4_8MMA_AtomIJNS4_4SM904GMMA26MMA_64x16x32_S32S8S8_SS_TNEEEENS4_6LayoutISD_NS5_IJSC_NSA_ILi0EEESS_EEEEENS5_IJNS4_10UnderscoreESV_SV_EEEEENS4_13SM90_TMA_LOADENS4_14ComposedLayoutINS4_7SwizzleILi3ELi4ELi3EEENS4_18smem_ptr_flag_bitsILi8EEENSR_INS5_IJNSA_ILi8EEESI_EEENS5_IJSI_SC_EEEEEEEvNS4_8identityENS4_23SM90_TMA_LOAD_MULTICASTES18_vS19_EENS_8epilogue10collective6detail29Sm90TmaWarpSpecializedAdapterINS1D_15DefaultEpilogueIaSK_SK_NS1C_6thread17LinearCombinationIaLi1EiiLNS1H_9ScaleType4KindE0ELNS_15FloatRoundStyleE2EaEENS1_15EpilogueDefaultEEEEEvvEEEEvNT_6ParamsE)
        /*0008*/ 	.word	0x000000a8


	//----- nvinfo : EIATTR_FRAME_SIZE
	.align		4
.L_15:
        /*000c*/ 	.byte	0x04, 0x11
        /*000e*/ 	.short	(.L_17 - .L_16)
	.align		4
.L_16:
        /*0010*/ 	.word	index@(_ZN7cutlass13device_kernelINS_4gemm6kernel13GemmUniversalIN4cute5tupleIJiiiiEEENS1_10collective13CollectiveMmaINS1_34MainloopSm90TmaGmmaWarpSpecializedILi3ENS5_IJNS4_1CILi2EEENSA_ILi1EEESC_EEENS1_35KernelTmaWarpSpecializedCooperativeEEENS5_IJNSA_ILi384EEENSA_ILi112EEENSA_ILi128EEEEEEaNS5_IJlSC_lEEEaSK_NS4_8TiledMMAINS4_8MMA_AtomIJNS4_4SM904GMMA26MMA_64x16x32_S32S8S8_SS_TNEEEENS4_6LayoutISD_NS5_IJSC_NSA_ILi0EEESS_EEEEENS5_IJNS4_10UnderscoreESV_SV_EEEEENS4_13SM90_TMA_LOADENS4_14ComposedLayoutINS4_7SwizzleILi3ELi4ELi3EEENS4_18smem_ptr_flag_bitsILi8EEENSR_INS5_IJNSA_ILi8EEESI_EEENS5_IJSI_SC_EEEEEEEvNS4_8identityENS4_23SM90_TMA_LOAD_MULTICASTES18_vS19_EENS_8epilogue10collective6detail29Sm90TmaWarpSpecializedAdapterINS1D_15DefaultEpilogueIaSK_SK_NS1C_6thread17LinearCombinationIaLi1EiiLNS1H_9ScaleType4KindE0ELNS_15FloatRoundStyleE2EaEENS1_15EpilogueDefaultEEEEEvvEEEEvNT_6ParamsE)
        /*0014*/ 	.word	0x00000000


	//----- nvinfo : EIATTR_MIN_STACK_SIZE
	.align		4
.L_17:
        /*0018*/ 	.byte	0x04, 0x12
        /*001a*/ 	.short	(.L_19 - .L_18)
	.align		4
.L_18:
        /*001c*/ 	.word	index@(_ZN7cutlass13device_kernelINS_4gemm6kernel13GemmUniversalIN4cute5tupleIJiiiiEEENS1_10collective13CollectiveMmaINS1_34MainloopSm90TmaGmmaWarpSpecializedILi3ENS5_IJNS4_1CILi2EEENSA_ILi1EEESC_EEENS1_35KernelTmaWarpSpecializedCooperativeEEENS5_IJNSA_ILi384EEENSA_ILi112EEENSA_ILi128EEEEEEaNS5_IJlSC_lEEEaSK_NS4_8TiledMMAINS4_8MMA_AtomIJNS4_4SM904GMMA26MMA_64x16x32_S32S8S8_SS_TNEEEENS4_6LayoutISD_NS5_IJSC_NSA_ILi0EEESS_EEEEENS5_IJNS4_10UnderscoreESV_SV_EEEEENS4_13SM90_TMA_LOADENS4_14ComposedLayoutINS4_7SwizzleILi3ELi4ELi3EEENS4_18smem_ptr_flag_bitsILi8EEENSR_INS5_IJNSA_ILi8EEESI_EEENS5_IJSI_SC_EEEEEEEvNS4_8identityENS4_23SM90_TMA_LOAD_MULTICASTES18_vS19_EENS_8epilogue10collective6detail29Sm90TmaWarpSpecializedAdapterINS1D_15DefaultEpilogueIaSK_SK_NS1C_6thread17LinearCombinationIaLi1EiiLNS1H_9ScaleType4KindE0ELNS_15FloatRoundStyleE2EaEENS1_15EpilogueDefaultEEEEEvvEEEEvNT_6ParamsE)
        /*0020*/ 	.word	0x00000000
.L_19:


//--------------------- .nv.compat                --------------------------
	.section	.nv.compat,"",@"SHT_CUDA_COMPAT_INFO"
	.align	4
        /*0000*/ 	.byte	0x02, 0x09, 0x01, 0x00, 0x02, 0x02, 0x04, 0x00, 0x02, 0x05, 0x05, 0x00, 0x03, 0x07, 0x01, 0x01
        /*0010*/ 	.byte	0x02, 0x03, 0x01, 0x00, 0x02, 0x06, 0x01, 0x00, 0x04, 0x0b, 0x08, 0x00, 0x00, 0x00, 0x00, 0x00
        /*0020*/ 	.byte	0x00, 0x00, 0x00, 0x00


//--------------------- .nv.info._ZN7cutlass13device_kernelINS_4gemm6kernel13GemmUniversalIN4cute5tupleIJiiiiEEENS1_10collective13CollectiveMmaINS1_34MainloopSm90TmaGmmaWarpSpecializedILi3ENS5_IJNS4_1CILi2EEENSA_ILi1EEESC_EEENS1_35KernelTmaWarpSpecializedCooperativeEEENS5_IJNSA_ILi384EEENSA_ILi112EEENSA_ILi128EEEEEEaNS5_IJlSC_lEEEaSK_NS4_8TiledMMAINS4_8MMA_AtomIJNS4_4SM904GMMA26MMA_64x16x32_S32S8S8_SS_TNEEEENS4_6LayoutISD_NS5_IJSC_NSA_ILi0EEESS_EEEEENS5_IJNS4_10UnderscoreESV_SV_EEEEENS4_13SM90_TMA_LOADENS4_14ComposedLayoutINS4_7SwizzleILi3ELi4ELi3EEENS4_18smem_ptr_flag_bitsILi8EEENSR_INS5_IJNSA_ILi8EEESI_EEENS5_IJSI_SC_EEEEEEEvNS4_8identityENS4_23SM90_TMA_LOAD_MULTICASTES18_vS19_EENS_8epilogue10collective6detail29Sm90TmaWarpSpecializedAdapterINS1D_15DefaultEpilogueIaSK_SK_NS1C_6thread17LinearCombinationIaLi1EiiLNS1H_9ScaleType4KindE0ELNS_15FloatRoundStyleE2EaEENS1_15EpilogueDefaultEEEEEvvEEEEvNT_6ParamsE --------------------------
	.section	.nv.info._ZN7cutlass13device_kernelINS_4gemm6kernel13GemmUniversalIN4cute5tupleIJiiiiEEENS1_10collective13CollectiveMmaINS1_34MainloopSm90TmaGmmaWarpSpecializedILi3ENS5_IJNS4_1CILi2EEENSA_ILi1EEESC_EEENS1_35KernelTmaWarpSpecializedCooperativeEEENS5_IJNSA_ILi384EEENSA_ILi112EEENSA_ILi128EEEEEEaNS5_IJlSC_lEEEaSK_NS4_8TiledMMAINS4_8MMA_AtomIJNS4_4SM904GMMA26MMA_64x16x32_S32S8S8_SS_TNEEEENS4_6LayoutISD_NS5_IJSC_NSA_ILi0EEESS_EEEEENS5_IJNS4_10UnderscoreESV_SV_EEEEENS4_13SM90_TMA_LOADENS4_14ComposedLayoutINS4_7SwizzleILi3ELi4ELi3EEENS4_18smem_ptr_flag_bitsILi8EEENSR_INS5_IJNSA_ILi8EEESI_EEENS5_IJSI_SC_EEEEEEEvNS4_8identityENS4_23SM90_TMA_LOAD_MULTICASTES18_vS19_EENS_8epilogue10collective6detail29Sm90TmaWarpSpecializedAdapterINS1D_15DefaultEpilogueIaSK_SK_NS1C_6thread17LinearCombinationIaLi1EiiLNS1H_9ScaleType4KindE0ELNS_15FloatRoundStyleE2EaEENS1_15EpilogueDefaultEEEEEvvEEEEvNT_6ParamsE,"",@"SHT_CUDA_INFO"
	.sectionflags	@""
	.align	4


	//----- nvinfo : EIATTR_CUDA_API_VERSION
	.align		4
        /*0000*/ 	.byte	0x04, 0x37
        /*0002*/ 	.short	(.L_21 - .L_20)
.L_20:
        /*0004*/ 	.word	0x00000082


	//----- nvinfo : EIATTR_KPARAM_INFO
	.align		4
.L_21:
        /*0008*/ 	.byte	0x04, 0x17
        /*000a*/ 	.short	(.L_23 - .L_22)
.L_22:
        /*000c*/ 	.word	0x00000000
        /*0010*/ 	.short	0x0000
        /*0012*/ 	.short	0x0070
        /*0014*/ 	.byte	0x00, 0xf0, 0x01, 0x10


	//----- nvinfo : EIATTR_SPARSE_MMA_MASK
	.align		4
.L_23:
        /*0018*/ 	.byte	0x03, 0x50
        /*001a*/ 	.short	0x0000


	//----- nvinfo : EIATTR_MAXREG_COUNT
	.align		4
        /*001c*/ 	.byte	0x03, 0x1b
        /*001e*/ 	.short	0x00a8


	//----- nvinfo : EIATTR_NUM_BARRIERS
	.align		4
        /*0020*/ 	.byte	0x02, 0x4c
        /*0022*/ 	.byte	0x01
	.zero		1


	//----- nvinfo : EIATTR_EXTERNS
	.align		4
        /*0024*/ 	.byte	0x04, 0x0f
        /*0026*/ 	.short	(.L_25 - .L_24)


	//   ....[0]....
	.align		4
.L_24:
        /*0028*/ 	.word	index@(__assertfail)


	//----- nvinfo : EIATTR_MERCURY_ISA_VERSION
	.align		4
.L_25:
        /*002c*/ 	.byte	0x03, 0x5f
        /*002e*/ 	.short	0x0101


	//----- nvinfo : EIATTR_INT_WARP_WIDE_INSTR_OFFSETS
	.align		4
        /*0030*/ 	.byte	0x04, 0x31
        /*0032*/ 	.short	(.L_27 - .L_26)


	//   ....[0]....
.L_26:
        /*0034*/ 	.word	0x00000530


	//   ....[1]....
        /*0038*/ 	.word	0x00000550


	//   ....[2]....
        /*003c*/ 	.word	0x000006e0


	//----- nvinfo : EIATTR_COOP_GROUP_MASK_REGIDS
	.align		4
.L_27:
        /*0040*/ 	.byte	0x04, 0x29
        /*0042*/ 	.short	(.L_29 - .L_28)


	//   ....[0]....
.L_28:
        /*0044*/ 	.word	0xffffffff


	//   ....[1]....
        /*0048*/ 	.word	0xffffffff


	//   ....[2]....
        /*004c*/ 	.word	0xffffffff


	//   ....[3]....
        /*0050*/ 	.word	0xffffffff


	//   ....[4]....
        /*0054*/ 	.word	0xffffffff


	//   ....[5]....
        /*0058*/ 	.word	0xffffffff


	//----- nvinfo : EIATTR_COOP_GROUP_INSTR_OFFSETS
	.align		4
.L_29:
        /*005c*/ 	.byte	0x04, 0x28
        /*005e*/ 	.short	(.L_31 - .L_30)


	//   ....[0]....
.L_30:
        /*0060*/ 	.word	0x00000060


	//   ....[1]....
        /*0064*/ 	.word	0x00000070


	//   ....[2]....
        /*0068*/ 	.word	0x00000190


	//   ....[3]....
        /*006c*/ 	.word	0x000003a0


	//   ....[4]....
        /*0070*/ 	.word	0x00000810


	//   ....[5]....
        /*0074*/ 	.word	0x00001400


	//----- nvinfo : EIATTR_REG_RECONFIG
	.align		4
.L_31:
        /*0078*/ 	.byte	0x01, 0x54
	.zero		2


	//----- nvinfo : EIATTR_SYSCALL_OFFSETS
	.align		4
        /*007c*/ 	.byte	0x04, 0x46
        /*007e*/ 	.short	(.L_33 - .L_32)


	//   ....[0]....
.L_32:
        /*0080*/ 	.word	0x000015c0


	//----- nvinfo : EIATTR_MBARRIER_INSTR_OFFSETS
	.align		4
.L_33:
        /*0084*/ 	.byte	0x04, 0x39
        /*0086*/ 	.short	(.L_35 - .L_34)


	//   ....[0]....
.L_34:
        /*0088*/ 	.word	0x00000310
        /*008c*/ 	.word	0x000000ff
        /*0090*/ 	.word	0x00000000
        /*0094*/ 	.short	0x0100
        /*0096*/ 	.byte	0x08
	.zero		1


	//   ....[1]....
        /*0098*/ 	.word	0x00000320
        /*009c*/ 	.word	0x000000ff
        /*00a0*/ 	.word	0x00000018
        /*00a4*/ 	.short	0x0100
        /*00a6*/ 	.byte	0x08
	.zero		1


	//   ....[2]....
        /*00a8*/ 	.word	0x00000330
        /*00ac*/ 	.word	0x000000ff
        /*00b0*/ 	.word	0x00000008
        /*00b4*/ 	.short	0x0100
        /*00b6*/ 	.byte	0x08
	.zero		1


	//   ....[3]....
        /*00b8*/ 	.word	0x00000340
        /*00bc*/ 	.word	0x000000ff
        /*00c0*/ 	.word	0x00000020
        /*00c4*/ 	.short	0x0100
        /*00c6*/ 	.byte	0x08
	.zero		1


	//   ....[4]....
        /*00c8*/ 	.word	0x00000350
        /*00cc*/ 	.word	0x000000ff
        /*00d0*/ 	.word	0x00000010
        /*00d4*/ 	.short	0x0100
        /*00d6*/ 	.byte	0x08
	.zero		1


	//   ....[5]....
        /*00d8*/ 	.word	0x00000360
        /*00dc*/ 	.word	0x000000ff
        /*00e0*/ 	.word	0x00000028
        /*00e4*/ 	.short	0x0100
        /*00e6*/ 	.byte	0x08
	.zero		1


	//   ....[6]....
        /*00e8*/ 	.word	0x00000720
        /*00ec*/ 	.word	0x000000ff
        /*00f0*/ 	.word	0x00000040
        /*00f4*/ 	.short	0x0100
        /*00f6*/ 	.byte	0x06
	.zero		1


	//   ....[7]....
        /*00f8*/ 	.word	0x00000780
        /*00fc*/ 	.word	0x000000ff
        /*0100*/ 	.word	0x00000048
        /*0104*/ 	.short	0x0100
        /*0106*/ 	.byte	0x06
	.zero		1


	//   ....[8]....
        /*0108*/ 	.word	0x000016a0
        /*010c*/ 	.word	0x00000003
        /*0110*/ 	.word	0x00000000
        /*0114*/ 	.short	0x010a
        /*0116*/ 	.byte	0x3f
	.zero		1


	//   ....[9]....
        /*0118*/ 	.word	0x000016e0
        /*011c*/ 	.word	0x00000003
        /*0120*/ 	.word	0x00000000
        /*0124*/ 	.short	0x010a
        /*0126*/ 	.byte	0x3f
	.zero		1


	//   ....[10]....
        /*0128*/ 	.word	0x000037b0
        /*012c*/ 	.word	0x00000003
        /*0130*/ 	.word	0x00000000
        /*0134*/ 	.short	0x010a
        /*0136*/ 	.byte	0x3f
	.zero		1


	//   ....[11]....
        /*0138*/ 	.word	0x000037f0
        /*013c*/ 	.word	0x00000003
        /*0140*/ 	.word	0x00000000
        /*0144*/ 	.short	0x010a
        /*0146*/ 	.byte	0x3f
	.zero		1


	//   ....[12]....
        /*0148*/ 	.word	0x00005750
        /*014c*/ 	.word	0x00000000
        /*0150*/ 	.word	0x00000000
        /*0154*/ 	.short	0x0101
        /*0156*/ 	.byte	0x3f
	.zero		1


	//   ....[13]....
        /*0158*/ 	.word	0x00005980
        /*015c*/ 	.word	0x00000000
        /*0160*/ 	.word	0x00000000
        /*0164*/ 	.short	0x0101
        /*0166*/ 	.byte	0x3f
	.zero		1


	//   ....[14]....
        /*0168*/ 	.word	0x00011480
        /*016c*/ 	.word	0x0000000f
        /*0170*/ 	.word	0x00000018
        /*0174*/ 	.short	0x010a
        /*0176*/ 	.byte	0x3f
	.zero		1


	//   ....[15]....
        /*0178*/ 	.word	0x00011810
        /*017c*/ 	.word	0x00000006
        /*0180*/ 	.word	0x00000048
        /*0184*/ 	.short	0x0101
        /*0186*/ 	.byte	0x3f
	.zero		1


	//   ....[16]....
        /*0188*/ 	.word	0x00011fb0
        /*018c*/ 	.word	0x00000007
        /*0190*/ 	.word	0x00000000
        /*0194*/ 	.short	0x010a
        /*0196*/ 	.byte	0x3f
	.zero		1


	//   ....[17]....
        /*0198*/ 	.word	0x00012030
        /*019c*/ 	.word	0x00000009
        /*01a0*/ 	.word	0x00000000
        /*01a4*/ 	.short	0x010a
        /*01a6*/ 	.byte	0x3f
	.zero		1


	//   ....[18]....
        /*01a8*/ 	.word	0x000120c0
        /*01ac*/ 	.word	0x00000003
        /*01b0*/ 	.word	0x00000000
        /*01b4*/ 	.short	0x010a
        /*01b6*/ 	.byte	0x3f
	.zero		1


	//   ....[19]....
        /*01b8*/ 	.word	0x00012120
        /*01bc*/ 	.word	0x00000003
        /*01c0*/ 	.word	0x00000000
        /*01c4*/ 	.short	0x010a
        /*01c6*/ 	.byte	0x3f
	.zero		1


	//   ....[20]....
        /*01c8*/ 	.word	0x00012170
        /*01cc*/ 	.word	0x00000003
        /*01d0*/ 	.word	0x00000000
        /*01d4*/ 	.short	0x010a
        /*01d6*/ 	.byte	0x3f
	.zero		1


	//   ....[21]....
        /*01d8*/ 	.word	0x00012240
        /*01dc*/ 	.word	0x0000000f
        /*01e0*/ 	.word	0x00000018
        /*01e4*/ 	.short	0x010a
        /*01e6*/ 	.byte	0x3f
	.zero		1


	//   ....[22]....
        /*01e8*/ 	.word	0x00012310
        /*01ec*/ 	.word	0x00000007
        /*01f0*/ 	.word	0x00000000
        /*01f4*/ 	.short	0x010a
        /*01f6*/ 	.byte	0x3f
	.zero		1


	//   ....[23]....
        /*01f8*/ 	.word	0x00012360
        /*01fc*/ 	.word	0x00000009
        /*0200*/ 	.word	0x00000000
        /*0204*/ 	.short	0x010a
        /*0206*/ 	.byte	0x3f
	.zero		1


	//----- nvinfo : EIATTR_NUM_MBARRIERS
	.align		4
.L_35:
        /*0208*/ 	.byte	0x03, 0x38
        /*020a*/ 	.short	0x0008


	//----- nvinfo : EIATTR_EXIT_INSTR_OFFSETS
	.align		4
        /*020c*/ 	.byte	0x04, 0x1c
        /*020e*/ 	.short	(.L_37 - .L_36)


	//   ....[0]....
.L_36:
        /*0210*/ 	.word	0x00000a40


	//   ....[1]....
        /*0214*/ 	.word	0x000012d0


	//   ....[2]....
        /*0218*/ 	.word	0x00010af0


	//   ....[3]....
        /*021c*/ 	.word	0x000110f0


	//   ....[4]....
        /*0220*/ 	.word	0x00012110


	//----- nvinfo : EIATTR_MAX_THREADS
	.align		4
.L_37:
        /*0224*/ 	.byte	0x04, 0x05
        /*0226*/ 	.short	(.L_39 - .L_38)
.L_38:
        /*0228*/ 	.word	0x00000180
        /*022c*/ 	.word	0x00000001
        /*0230*/ 	.word	0x00000001


	//----- nvinfo : EIATTR_CRS_STACK_SIZE
	.align		4
.L_39:
        /*0234*/ 	.byte	0x04, 0x1e
        /*0236*/ 	.short	(.L_41 - .L_40)
.L_40:
        /*0238*/ 	.word	0x00000000


	//----- nvinfo : EIATTR_CBANK_PARAM_SIZE
	.align		4
.L_41:
        /*023c*/ 	.byte	0x03, 0x19
        /*023e*/ 	.short	0x0470


	//----- nvinfo : EIATTR_PARAM_CBANK
	.align		4
        /*0240*/ 	.byte	0x04, 0x0a
        /*0242*/ 	.short	(.L_43 - .L_42)
	.align		4
.L_42:
        /*0244*/ 	.word	index@(.nv.constant0._ZN7cutlass13device_kernelINS_4gemm6kernel13GemmUniversalIN4cute5tupleIJiiiiEEENS1_10collective13CollectiveMmaINS1_34MainloopSm90TmaGmmaWarpSpecializedILi3ENS5_IJNS4_1CILi2EEENSA_ILi1EEESC_EEENS1_35KernelTmaWarpSpecializedCooperativeEEENS5_IJNSA_ILi384EEENSA_ILi112EEENSA_ILi128EEEEEEaNS5_IJlSC_lEEEaSK_NS4_8TiledMMAINS4_8MMA_AtomIJNS4_4SM904GMMA26MMA_64x16x32_S32S8S8_SS_TNEEEENS4_6LayoutISD_NS5_IJSC_NSA_ILi0EEESS_EEEEENS5_IJNS4_10UnderscoreESV_SV_EEEEENS4_13SM90_TMA_LOADENS4_14ComposedLayoutINS4_7SwizzleILi3ELi4ELi3EEENS4_18smem_ptr_flag_bitsILi8EEENSR_INS5_IJNSA_ILi8EEESI_EEENS5_IJSI_SC_EEEEEEEvNS4_8identityENS4_23SM90_TMA_LOAD_MULTICASTES18_vS19_EENS_8epilogue10collective6detail29Sm90TmaWarpSpecializedAdapterINS1D_15DefaultEpilogueIaSK_SK_NS1C_6thread17LinearCombinationIaLi1EiiLNS1H_9ScaleType4KindE0ELNS_15FloatRoundStyleE2EaEENS1_15EpilogueDefaultEEEEEvvEEEEvNT_6ParamsE)
        /*0248*/ 	.short	0x0210
        /*024a*/ 	.short	0x0470


	//----- nvinfo : EIATTR_SW_WAR
	.align		4
.L_43:
        /*024c*/ 	.byte	0x04, 0x36
        /*024e*/ 	.short	(.L_45 - .L_44)
.L_44:
        /*0250*/ 	.word	0x00000008
.L_45:


//--------------------- .nv.callgraph             --------------------------
	.section	.nv.callgraph,"",@"SHT_CUDA_CALLGRAPH"
	.align	4
	.sectionentsize	8
	.align		4
        /*0000*/ 	.word	0x00000000
	.align		4
        /*0004*/ 	.word	0xffffffff
	.align		4
        /*0008*/ 	.word	index@(_ZN7cutlass13device_kernelINS_4gemm6kernel13GemmUniversalIN4cute5tupleIJiiiiEEENS1_10collective13CollectiveMmaINS1_34MainloopSm90TmaGmmaWarpSpecializedILi3ENS5_IJNS4_1CILi2EEENSA_ILi1EEESC_EEENS1_35KernelTmaWarpSpecializedCooperativeEEENS5_IJNSA_ILi384EEENSA_ILi112EEENSA_ILi128EEEEEEaNS5_IJlSC_lEEEaSK_NS4_8TiledMMAINS4_8MMA_AtomIJNS4_4SM904GMMA26MMA_64x16x32_S32S8S8_SS_TNEEEENS4_6LayoutISD_NS5_IJSC_NSA_ILi0EEESS_EEEEENS5_IJNS4_10UnderscoreESV_SV_EEEEENS4_13SM90_TMA_LOADENS4_14ComposedLayoutINS4_7SwizzleILi3ELi4ELi3EEENS4_18smem_ptr_flag_bitsILi8EEENSR_INS5_IJNSA_ILi8EEESI_EEENS5_IJSI_SC_EEEEEEEvNS4_8identityENS4_23SM90_TMA_LOAD_MULTICASTES18_vS19_EENS_8epilogue10collective6detail29Sm90TmaWarpSpecializedAdapterINS1D_15DefaultEpilogueIaSK_SK_NS1C_6thread17LinearCombinationIaLi1EiiLNS1H_9ScaleType4KindE0ELNS_15FloatRoundStyleE2EaEENS1_15EpilogueDefaultEEEEEvvEEEEvNT_6ParamsE)
	.align		4
        /*000c*/ 	.word	index@(__assertfail)
	.align		4
        /*0010*/ 	.word	0x00000000
	.align		4
        /*0014*/ 	.word	0xfffffffe
	.align		4
        /*0018*/ 	.word	0x00000000
	.align		4
        /*001c*/ 	.word	0xfffffffd
	.align		4
        /*0020*/ 	.word	0x00000000
	.align		4
        /*0024*/ 	.word	0xfffffffc


//--------------------- .nv.constant4             --------------------------
	.section	.nv.constant4,"a",@progbits
	.align	8
	.align		8
.nv.constant4:
        /*0000*/ 	.dword	__assertfail
	.align		8
        /*0008*/ 	.dword	__unnamed_1
	.align		8
        /*0010*/ 	.dword	_ZN40_INTERNAL_a7b48298_4_k_cu_c025932e_172174cuda3std3__45__cpo5beginE
	.align		8
        /*0018*/ 	.dword	_ZN40_INTERNAL_a7b48298_4_k_cu_c025932e_172174cuda3std3__45__cpo3endE
	.align		8
        /*0020*/ 	.dword	_ZN40_INTERNAL_a7b48298_4_k_cu_c025932e_172174cuda3std3__45__cpo6cbeginE
	.align		8
        /*0028*/ 	.dword	_ZN40_INTERNAL_a7b48298_4_k_cu_c025932e_172174cuda3std3__45__cpo4cendE
	.align		8
        /*0030*/ 	.dword	_ZN40_INTERNAL_a7b48298_4_k_cu_c025932e_172174cuda3std3__442_GLOBAL__N__a7b48298_4_k_cu_c025932e_172176ignoreE
	.align		8
        /*0038*/ 	.dword	_ZN40_INTERNAL_a7b48298_4_k_cu_c025932e_172174cuda3std3__419piecewise_constructE
	.align		8
        /*0040*/ 	.dword	_ZN40_INTERNAL_a7b48298_4_k_cu_c025932e_172174cuda3std3__48in_placeE
	.align		8
        /*0048*/ 	.dword	_ZN40_INTERNAL_a7b48298_4_k_cu_c025932e_172174cuda3std6ranges3__45__cpo4swapE
	.align		8
        /*0050*/ 	.dword	_ZN40_INTERNAL_a7b48298_4_k_cu_c025932e_172174cuda3std6ranges3__45__cpo9iter_moveE
	.align		8
        /*0058*/ 	.dword	_ZN40_INTERNAL_a7b48298_4_k_cu_c025932e_172174cute7productE
	.align		8
        /*0060*/ 	.dword	_ZN40_INTERNAL_a7b48298_4_k_cu_c025932e_172174cute1_E
	.align		8
        /*0068*/ 	.dword	$str$22
	.align		8
        /*0070*/ 	.dword	$str$23


//--------------------- .text._ZN7cutlass13device_kernelINS_4gemm6kernel13GemmUniversalIN4cute5tupleIJiiiiEEENS1_10collective13CollectiveMmaINS1_34MainloopSm90TmaGmmaWarpSpecializedILi3ENS5_IJNS4_1CILi2EEENSA_ILi1EEESC_EEENS1_35KernelTmaWarpSpecializedCooperativeEEENS5_IJNSA_ILi384EEENSA_ILi112EEENSA_ILi128EEEEEEaNS5_IJlSC_lEEEaSK_NS4_8TiledMMAINS4_8MMA_AtomIJNS4_4SM904GMMA26MMA_64x16x32_S32S8S8_SS_TNEEEENS4_6LayoutISD_NS5_IJSC_NSA_ILi0EEESS_EEEEENS5_IJNS4_10UnderscoreESV_SV_EEEEENS4_13SM90_TMA_LOADENS4_14ComposedLayoutINS4_7SwizzleILi3ELi4ELi3EEENS4_18smem_ptr_flag_bitsILi8EEENSR_INS5_IJNSA_ILi8EEESI_EEENS5_IJSI_SC_EEEEEEEvNS4_8identityENS4_23SM90_TMA_LOAD_MULTICASTES18_vS19_EENS_8epilogue10collective6detail29Sm90TmaWarpSpecializedAdapterINS1D_15DefaultEpilogueIaSK_SK_NS1C_6thread17LinearCombinationIaLi1EiiLNS1H_9ScaleType4KindE0ELNS_15FloatRoundStyleE2EaEENS1_15EpilogueDefaultEEEEEvvEEEEvNT_6ParamsE --------------------------
	.section	.text._ZN7cutlass13device_kernelINS_4gemm6kernel13GemmUniversalIN4cute5tupleIJiiiiEEENS1_10collective13CollectiveMmaINS1_34MainloopSm90TmaGmmaWarpSpecializedILi3ENS5_IJNS4_1CILi2EEENSA_ILi1EEESC_EEENS1_35KernelTmaWarpSpecializedCooperativeEEENS5_IJNSA_ILi384EEENSA_ILi112EEENSA_ILi128EEEEEEaNS5_IJlSC_lEEEaSK_NS4_8TiledMMAINS4_8MMA_AtomIJNS4_4SM904GMMA26MMA_64x16x32_S32S8S8_SS_TNEEEENS4_6LayoutISD_NS5_IJSC_NSA_ILi0EEESS_EEEEENS5_IJNS4_10UnderscoreESV_SV_EEEEENS4_13SM90_TMA_LOADENS4_14ComposedLayoutINS4_7SwizzleILi3ELi4ELi3EEENS4_18smem_ptr_flag_bitsILi8EEENSR_INS5_IJNSA_ILi8EEESI_EEENS5_IJSI_SC_EEEEEEEvNS4_8identityENS4_23SM90_TMA_LOAD_MULTICASTES18_vS19_EENS_8epilogue10collective6detail29Sm90TmaWarpSpecializedAdapterINS1D_15DefaultEpilogueIaSK_SK_NS1C_6thread17LinearCombinationIaLi1EiiLNS1H_9ScaleType4KindE0ELNS_15FloatRoundStyleE2EaEENS1_15EpilogueDefaultEEEEEvvEEEEvNT_6ParamsE,"ax",@progbits
	.align	128
.text._ZN7cutlass13device_kernelINS_4gemm6kernel13GemmUniversalIN4cute5tupleIJiiiiEEENS1_10collective13CollectiveMmaINS1_34MainloopSm90TmaGmmaWarpSpecializedILi3ENS5_IJNS4_1CILi2EEENSA_ILi1EEESC_EEENS1_35KernelTmaWarpSpecializedCooperativeEEENS5_IJNSA_ILi384EEENSA_ILi112EEENSA_ILi128EEEEEEaNS5_IJlSC_lEEEaSK_NS4_8TiledMMAINS4_8MMA_AtomIJNS4_4SM904GMMA26MMA_64x16x32_S32S8S8_SS_TNEEEENS4_6LayoutISD_NS5_IJSC_NSA_ILi0EEESS_EEEEENS5_IJNS4_10UnderscoreESV_SV_EEEEENS4_13SM90_TMA_LOADENS4_14ComposedLayoutINS4_7SwizzleILi3ELi4ELi3EEENS4_18smem_ptr_flag_bitsILi8EEENSR_INS5_IJNSA_ILi8EEESI_EEENS5_IJSI_SC_EEEEEEEvNS4_8identityENS4_23SM90_TMA_LOAD_MULTICASTES18_vS19_EENS_8epilogue10collective6detail29Sm90TmaWarpSpecializedAdapterINS1D_15DefaultEpilogueIaSK_SK_NS1C_6thread17LinearCombinationIaLi1EiiLNS1H_9ScaleType4KindE0ELNS_15FloatRoundStyleE2EaEENS1_15EpilogueDefaultEEEEEvvEEEEvNT_6ParamsE:
        .type           _ZN7cutlass13device_kernelINS_4gemm6kernel13GemmUniversalIN4cute5tupleIJiiiiEEENS1_10collective13CollectiveMmaINS1_34MainloopSm90TmaGmmaWarpSpecializedILi3ENS5_IJNS4_1CILi2EEENSA_ILi1EEESC_EEENS1_35KernelTmaWarpSpecializedCooperativeEEENS5_IJNSA_ILi384EEENSA_ILi112EEENSA_ILi128EEEEEEaNS5_IJlSC_lEEEaSK_NS4_8TiledMMAINS4_8MMA_AtomIJNS4_4SM904GMMA26MMA_64x16x32_S32S8S8_SS_TNEEEENS4_6LayoutISD_NS5_IJSC_NSA_ILi0EEESS_EEEEENS5_IJNS4_10UnderscoreESV_SV_EEEEENS4_13SM90_TMA_LOADENS4_14ComposedLayoutINS4_7SwizzleILi3ELi4ELi3EEENS4_18smem_ptr_flag_bitsILi8EEENSR_INS5_IJNSA_ILi8EEESI_EEENS5_IJSI_SC_EEEEEEEvNS4_8identityENS4_23SM90_TMA_LOAD_MULTICASTES18_vS19_EENS_8epilogue10collective6detail29Sm90TmaWarpSpecializedAdapterINS1D_15DefaultEpilogueIaSK_SK_NS1C_6thread17LinearCombinationIaLi1EiiLNS1H_9ScaleType4KindE0ELNS_15FloatRoundStyleE2EaEENS1_15EpilogueDefaultEEEEEvvEEEEvNT_6ParamsE,@function
        .size           _ZN7cutlass13device_kernelINS_4gemm6kernel13GemmUniversalIN4cute5tupleIJiiiiEEENS1_10collective13CollectiveMmaINS1_34MainloopSm90TmaGmmaWarpSpecializedILi3ENS5_IJNS4_1CILi2EEENSA_ILi1EEESC_EEENS1_35KernelTmaWarpSpecializedCooperativeEEENS5_IJNSA_ILi384EEENSA_ILi112EEENSA_ILi128EEEEEEaNS5_IJlSC_lEEEaSK_NS4_8TiledMMAINS4_8MMA_AtomIJNS4_4SM904GMMA26MMA_64x16x32_S32S8S8_SS_TNEEEENS4_6LayoutISD_NS5_IJSC_NSA_ILi0EEESS_EEEEENS5_IJNS4_10UnderscoreESV_SV_EEEEENS4_13SM90_TMA_LOADENS4_14ComposedLayoutINS4_7SwizzleILi3ELi4ELi3EEENS4_18smem_ptr_flag_bitsILi8EEENSR_INS5_IJNSA_ILi8EEESI_EEENS5_IJSI_SC_EEEEEEEvNS4_8identityENS4_23SM90_TMA_LOAD_MULTICASTES18_vS19_EENS_8epilogue10collective6detail29Sm90TmaWarpSpecializedAdapterINS1D_15DefaultEpilogueIaSK_SK_NS1C_6thread17LinearCombinationIaLi1EiiLNS1H_9ScaleType4KindE0ELNS_15FloatRoundStyleE2EaEENS1_15EpilogueDefaultEEEEEvvEEEEvNT_6ParamsE,(.L_x_409 - _ZN7cutlass13device_kernelINS_4gemm6kernel13GemmUniversalIN4cute5tupleIJiiiiEEENS1_10collective13CollectiveMmaINS1_34MainloopSm90TmaGmmaWarpSpecializedILi3ENS5_IJNS4_1CILi2EEENSA_ILi1EEESC_EEENS1_35KernelTmaWarpSpecializedCooperativeEEENS5_IJNSA_ILi384EEENSA_ILi112EEENSA_ILi128EEEEEEaNS5_IJlSC_lEEEaSK_NS4_8TiledMMAINS4_8MMA_AtomIJNS4_4SM904GMMA26MMA_64x16x32_S32S8S8_SS_TNEEEENS4_6LayoutISD_NS5_IJSC_NSA_ILi0EEESS_EEEEENS5_IJNS4_10UnderscoreESV_SV_EEEEENS4_13SM90_TMA_LOADENS4_14ComposedLayoutINS4_7SwizzleILi3ELi4ELi3EEENS4_18smem_ptr_flag_bitsILi8EEENSR_INS5_IJNSA_ILi8EEESI_EEENS5_IJSI_SC_EEEEEEEvNS4_8identityENS4_23SM90_TMA_LOAD_MULTICASTES18_vS19_EENS_8epilogue10collective6detail29Sm90TmaWarpSpecializedAdapterINS1D_15DefaultEpilogueIaSK_SK_NS1C_6thread17LinearCombinationIaLi1EiiLNS1H_9ScaleType4KindE0ELNS_15FloatRoundStyleE2EaEENS1_15EpilogueDefaultEEEEEvvEEEEvNT_6ParamsE)
        .other          _ZN7cutlass13device_kernelINS_4gemm6kernel13GemmUniversalIN4cute5tupleIJiiiiEEENS1_10collective13CollectiveMmaINS1_34MainloopSm90TmaGmmaWarpSpecializedILi3ENS5_IJNS4_1CILi2EEENSA_ILi1EEESC_EEENS1_35KernelTmaWarpSpecializedCooperativeEEENS5_IJNSA_ILi384EEENSA_ILi112EEENSA_ILi128EEEEEEaNS5_IJlSC_lEEEaSK_NS4_8TiledMMAINS4_8MMA_AtomIJNS4_4SM904GMMA26MMA_64x16x32_S32S8S8_SS_TNEEEENS4_6LayoutISD_NS5_IJSC_NSA_ILi0EEESS_EEEEENS5_IJNS4_10UnderscoreESV_SV_EEEEENS4_13SM90_TMA_LOADENS4_14ComposedLayoutINS4_7SwizzleILi3ELi4ELi3EEENS4_18smem_ptr_flag_bitsILi8EEENSR_INS5_IJNSA_ILi8EEESI_EEENS5_IJSI_SC_EEEEEEEvNS4_8identityENS4_23SM90_TMA_LOAD_MULTICASTES18_vS19_EENS_8epilogue10collective6detail29Sm90TmaWarpSpecializedAdapterINS1D_15DefaultEpilogueIaSK_SK_NS1C_6thread17LinearCombinationIaLi1EiiLNS1H_9ScaleType4KindE0ELNS_15FloatRoundStyleE2EaEENS1_15EpilogueDefaultEEEEEvvEEEEvNT_6ParamsE,@"STO_CUDA_ENTRY STV_DEFAULT"
_ZN7cutlass13device_kernelINS_4gemm6kernel13GemmUniversalIN4cute5tupleIJiiiiEEENS1_10collective13CollectiveMmaINS1_34MainloopSm90TmaGmmaWarpSpecializedILi3ENS5_IJNS4_1CILi2EEENSA_ILi1EEESC_EEENS1_35KernelTmaWarpSpecializedCooperativeEEENS5_IJNSA_ILi384EEENSA_ILi112EEENSA_ILi128EEEEEEaNS5_IJlSC_lEEEaSK_NS4_8TiledMMAINS4_8MMA_AtomIJNS4_4SM904GMMA26MMA_64x16x32_S32S8S8_SS_TNEEEENS4_6LayoutISD_NS5_IJSC_NSA_ILi0EEESS_EEEEENS5_IJNS4_10UnderscoreESV_SV_EEEEENS4_13SM90_TMA_LOADENS4_14ComposedLayoutINS4_7SwizzleILi3ELi4ELi3EEENS4_18smem_ptr_flag_bitsILi8EEENSR_INS5_IJNSA_ILi8EEESI_EEENS5_IJSI_SC_EEEEEEEvNS4_8identityENS4_23SM90_TMA_LOAD_MULTICASTES18_vS19_EENS_8epilogue10collective6detail29Sm90TmaWarpSpecializedAdapterINS1D_15DefaultEpilogueIaSK_SK_NS1C_6thread17LinearCombinationIaLi1EiiLNS1H_9ScaleType4KindE0ELNS_15FloatRoundStyleE2EaEENS1_15EpilogueDefaultEEEEEvvEEEEvNT_6ParamsE:
[----:B------:R-:W0:Y:S01]  /*0000*/  LDC R1, c[0x0][0x28] ;  /* 0x00000a00ff017b82 */ /* 0x000e220000000800 */
[----:B------:R-:W1:Y:S01]  /*0010*/  S2R R2, SR_TID.X ;  /* 0x0000000000027919 */ /* 0x000e620000002100 */
[----:B------:R-:W-:Y:S01]  /*0020*/  ELECT P0, URZ, PT ;  /* 0x00000000003f782f */ /* 0x000fe20003800000 */
[----:B------:R-:W-:Y:S01]  /*0030*/  BSSY B0, `(.L_x_0) ;  /* 0x0000015000007945 */ /* 0x000fe20003800000 */
[--C-:B-1----:R-:W-:Y:S02]  /*0040*/  SHF.R.U32.HI R0, RZ, 0x5, R2.reuse ;  /* 0x00000005ff007819 */ /* 0x102fe40000011602 */
[----:B------:R-:W-:-:S03]  /*0050*/  SHF.R.U32.HI R3, RZ, 0x7, R2 ;  /* 0x00000007ff037819 */ /* 0x000fc60000011602 */
[----:B------:R-:W1:Y:S04]  /*0060*/  SHFL.IDX PT, R4, R0, RZ, 0x1f ;  /* 0x00001fff00047589 */ /* 0x000e6800000e0000 */
[----:B------:R-:W2:Y:S01]  /*0070*/  SHFL.IDX PT, R3, R3, RZ, 0x1f ;  /* 0x00001fff03037589 */ /* 0x000ea200000e0000 */
[----:B-1----:R-:W-:Y:S02]  /*0080*/  R2UR UR9, R4 ;  /* 0x00000000040972ca */ /* 0x002fe400000e0000 */
[----:B--2---:R-:W-:-:S11]  /*0090*/  R2UR UR5, R3 ;  /* 0x00000000030572ca */ /* 0x004fd600000e0000 */
[----:B------:R-:W-:Y:S02]  /*00a0*/  USHF.R.S32.HI UR4, URZ, 0x1f, UR9 ;  /* 0x0000001f3f047899 */ /* 0x000fe40008011409 */
[----:B------:R-:W-:Y:S02]  /*00b0*/  ISETP.NE.OR P0, PT, RZ, UR9, !P0 ;  /* 0x00000009ff007c0c */ /* 0x000fe4000c705670 */
[----:B------:R-:W-:-:S04]  /*00c0*/  ULEA.HI UR4, UR4, UR9, URZ, 0x2 ;  /* 0x0000000904047291 */ /* 0x000fc8000f8f103f */
[----:B------:R-:W-:-:S04]  /*00d0*/  ULOP3.LUT UR4, UR4, 0xfffffffc, URZ, 0xc0, !UPT ;  /* 0xfffffffc04047892 */ /* 0x000fc8000f8ec03f */
[----:B------:R-:W-:-:S03]  /*00e0*/  UIADD3 UR9, UR9, -UR4, URZ ;  /* 0x8000000409097290 */ /* 0x000fc6000fffe03f */
[----:B0-----:R-:W-:Y:S09]  /*00f0*/  @P0 BRA `(.L_x_1) ;  /* 0x0000000000200947 */ /* 0x001ff20003800000 */
[----:B------:R-:W-:Y:S02]  /*0100*/  ULDC.64 UR6, c[0x0][0x198] ;  /* 0x0000660000067ab9 */ /* 0x000fe40000000a00 */
[----:B------:R-:W-:Y:S02]  /*0110*/  UIADD3 UR10, UP0, UR6, 0xf0, URZ ;  /* 0x000000f0060a7890 */ /* 0x000fe4000ff1e03f */
[----:B------:R-:W-:Y:S02]  /*0120*/  UIADD3 UR6, UP1, UR6, 0x1f0, URZ ;  /* 0x000001f006067890 */ /* 0x000fe4000ff3e03f */
[----:B------:R-:W-:Y:S02]  /*0130*/  UIADD3.X UR11, URZ, UR7, URZ, UP0, !UPT ;  /* 0x000000073f0b7290 */ /* 0x000fe400087fe43f */
[----:B------:R-:W-:-:S07]  /*0140*/  UIADD3.X UR7, URZ, UR7, URZ, UP1, !UPT ;  /* 0x000000073f077290 */ /* 0x000fce0008ffe43f */
[----:B------:R0:W-:Y:S02]  /*0150*/  UTMACCTL.PF [UR10] ;  /* 0x000000000a0079b9 */ /* 0x0001e40008040000 */
[----:B------:R0:W-:Y:S02]  /*0160*/  UTMACCTL.PF [UR6] ;  /* 0x00000000060079b9 */ /* 0x0001e40008040000 */
[----:B0-----:R-:W-:Y:S01]  /*0170*/  NOP ;  /* 0x0000000000007918 */ /* 0x001fe20000000000 */
.L_x_1:
[----:B------:R-:W-:Y:S05]  /*0180*/  BSYNC B0 ;  /* 0x0000000000007941 */ /* 0x000fea0003800000 */
.L_x_0:
[----:B------:R-:W0:Y:S01]  /*0190*/  SHFL.IDX PT, R3, R0, RZ, 0x1f ;  /* 0x00001fff00037589 */ /* 0x000e2200000e0000 */
[----:B------:R-:W-:Y:S01]  /*01a0*/  UISETP.NE.AND UP0, UPT, UR9, 0x3, UPT ;  /* 0x000000030900788c */ /* 0x000fe2000bf05270 */
[----:B------:R-:W-:Y:S01]  /*01b0*/  ISETP.NE.AND P1, PT, RZ, UR5, PT ;  /* 0x00000005ff007c0c */ /* 0x000fe2000bf25270 */
[----:B------:R-:W-:Y:S02]  /*01c0*/  UIADD3 UR16, UR5, -0x1, URZ ;  /* 0xffffffff05107890 */ /* 0x000fe4000fffe03f */
[----:B------:R-:W-:Y:S02]  /*01d0*/  UISETP.EQ.OR UP0, UPT, UR9, URZ, !UP0 ;  /* 0x0000003f0900728c */ /* 0x000fe4000c702670 */
[----:B------:R-:W-:Y:S02]  /*01e0*/  UISETP.GE.U32.AND UP1, UPT, UR16, 0x2, UPT ;  /* 0x000000021000788c */ /* 0x000fe4000bf26070 */
[----:B------:R-:W-:-:S04]  /*01f0*/  UISETP.EQ.AND UP0, UPT, UR5, URZ, UP0 ;  /* 0x0000003f0500728c */ /* 0x000fc80008702270 */
[----:B------:R-:W-:-:S04]  /*0200*/  USEL UR36, URZ, 0x1, !UP0 ;  /* 0x000000013f247887 */ /* 0x000fc8000c000000 */
[----:B------:R-:W-:Y:S01]  /*0210*/  USEL UR36, UR36, 0x2, UP1 ;  /* 0x0000000224247887 */ /* 0x000fe20008800000 */
[----:B0-----:R-:W-:-:S13]  /*0220*/  ISETP.NE.AND P0, PT, R3, RZ, PT ;  /* 0x000000ff0300720c */ /* 0x001fda0003f05270 */
[----:B------:R-:W-:Y:S05]  /*0230*/  @P0 BRA `(.L_x_2) ;  /* 0x0000000000500947 */ /* 0x000fea0003800000 */
[----:B------:R-:W0:Y:S01]  /*0240*/  S2UR UR8, SR_CgaCtaId ;  /* 0x00000000000879c3 */ /* 0x000e220000008800 */
[----:B------:R-:W-:Y:S01]  /*0250*/  UMOV UR4, 0x400 ;  /* 0x0000040000047882 */ /* 0x000fe20000000000 */
[----:B------:R-:W-:Y:S01]  /*0260*/  UMOV UR5, 0x1 ;  /* 0x0000000100057882 */ /* 0x000fe20000000000 */
[----:B------:R-:W-:Y:S01]  /*0270*/  UMOV UR6, 0x4 ;  /* 0x0000000400067882 */ /* 0x000fe20000000000 */
[----:B------:R-:W-:Y:S01]  /*0280*/  ELECT P0, URZ, PT ;  /* 0x00000000003f782f */ /* 0x000fe20003800000 */
[----:B------:R-:W-:-:S04]  /*0290*/  UIADD3 UR6, -UR6, 0x100000, URZ ;  /* 0x0010000006067890 */ /* 0x000fc8000fffe13f */
[----:B------:R-:W-:Y:S02]  /*02a0*/  USHF.L.U32 UR7, UR6, 0xb, URZ ;  /* 0x0000000b06077899 */ /* 0x000fe4000800063f */
[----:B------:R-:W-:Y:S02]  /*02b0*/  USHF.L.U32 UR6, UR6, 0x1, URZ ;  /* 0x0000000106067899 */ /* 0x000fe4000800063f */
[----:B0-----:R-:W-:Y:S02]  /*02c0*/  ULEA UR8, UR8, UR4, 0x18 ;  /* 0x0000000408087291 */ /* 0x001fe4000f8ec03f */
[----:B------:R-:W-:-:S04]  /*02d0*/  UIADD3 UR4, -UR5, 0x100000, URZ ;  /* 0x0010000005047890 */ /* 0x000fc8000fffe13f */
[----:B------:R-:W-:Y:S02]  /*02e0*/  USHF.L.U32 UR5, UR4, 0xb, URZ ;  /* 0x0000000b04057899 */ /* 0x000fe4000800063f */
[----:B------:R-:W-:Y:S01]  /*02f0*/  USHF.L.U32 UR4, UR4, 0x1, URZ ;  /* 0x0000000104047899 */ /* 0x000fe2000800063f */
[----:B------:R-:W0:Y:S11]  /*0300*/  FENCE.VIEW.ASYNC.S ;  /* 0x00000000000073c6 */ /* 0x000e360000000000 */
[----:B0-----:R0:W1:Y:S01]  /*0310*/  SYNCS.EXCH.64 URZ, [UR8], UR4 ;  /* 0x00000004083f75b2 */ /* 0x0010620008000100 */
[----:B------:R0:W2:Y:S01]  /*0320*/  SYNCS.EXCH.64 URZ, [UR8+0x18], UR6 ;  /* 0x00001806083f75b2 */ /* 0x0000a20008000100 */
[----:B------:R0:W3:Y:S01]  /*0330*/  SYNCS.EXCH.64 URZ, [UR8+0x8], UR4 ;  /* 0x00000804083f75b2 */ /* 0x0000e20008000100 */
[----:B------:R0:W4:Y:S01]  /*0340*/  SYNCS.EXCH.64 URZ, [UR8+0x20], UR6 ;  /* 0x00002006083f75b2 */ /* 0x0001220008000100 */
[----:B------:R0:W0:Y:S01]  /*0350*/  SYNCS.EXCH.64 URZ, [UR8+0x10], UR4 ;  /* 0x00001004083f75b2 */ /* 0x0000220008000100 */
[----:B------:R0:W0:Y:S01]  /*0360*/  SYNCS.EXCH.64 URZ, [UR8+0x28], UR6 ;  /* 0x00002806083f75b2 */ /* 0x0000220008000100 */
[----:B------:R-:W-:Y:S01]  /*0370*/  NOP ;  /* 0x0000000000007918 */ /* 0x000fe20000000000 */
.L_x_2:
[----:B------:R-:W5:Y:S01]  /*0380*/  S2UR UR13, SR_CTAID.X ;  /* 0x00000000000d79c3 */ /* 0x000f620000002500 */
[----:B------:R-:W-:Y:S01]  /*0390*/  SHF.R.S32.HI R5, RZ, 0x1f, R2 ;  /* 0x0000001fff057819 */ /* 0x000fe20000011402 */
[----:B------:R-:W1:Y:S01]  /*03a0*/  SHFL.IDX PT, R6, R0, RZ, 0x1f ;  /* 0x00001fff00067589 */ /* 0x000e6200000e0000 */
[----:B0-----:R-:W-:Y:S01]  /*03b0*/  ULDC UR4, c[0x0][0x150] ;  /* 0x0000540000047ab9 */ /* 0x001fe20000000800 */
[----:B------:R-:W-:Y:S02]  /*03c0*/  ELECT P0, URZ, PT ;  /* 0x00000000003f782f */ /* 0x000fe40003800000 */
[----:B------:R-:W-:Y:S01]  /*03d0*/  LEA.HI R5, R5, R2, RZ, 0x7 ;  /* 0x0000000205057211 */ /* 0x000fe200078f38ff */
[----:B------:R-:W-:Y:S01]  /*03e0*/  ULDC UR5, c[0x0][0x154] ;  /* 0x0000550000057ab9 */ /* 0x000fe20000000800 */
[----:B------:R-:W-:Y:S01]  /*03f0*/  ULDC UR8, c[0x0][0x144] ;  /* 0x0000510000087ab9 */ /* 0x000fe20000000800 */
[----:B------:R-:W0:Y:S01]  /*0400*/  S2UR UR10, SR_CTAID.Y ;  /* 0x00000000000a79c3 */ /* 0x000e220000002600 */
[----:B------:R-:W-:Y:S01]  /*0410*/  LOP3.LUT R5, R5, 0xffffff80, RZ, 0xc0, !PT ;  /* 0xffffff8005057812 */ /* 0x000fe200078ec0ff */
[----:B------:R-:W-:Y:S01]  /*0420*/  NOP ;  /* 0x0000000000007918 */ /* 0x000fe20000000000 */
[----:B------:R-:W-:Y:S01]  /*0430*/  NOP ;  /* 0x0000000000007918 */ /* 0x000fe20000000000 */
[----:B------:R-:W-:Y:S01]  /*0440*/  ULDC UR11, c[0x0][0x148] ;  /* 0x00005200000b7ab9 */ /* 0x000fe20000000800 */
[----:B------:R-:W-:-:S02]  /*0450*/  IMAD.MOV.U32 R18, RZ, RZ, 0x1 ;  /* 0x00000001ff127424 */ /* 0x000fc400078e00ff */
[----:B------:R-:W-:-:S05]  /*0460*/  IMAD.IADD R5, R2, 0x1, -R5 ;  /* 0x0000000102057824 */ /* 0x000fca00078e0a05 */
[----:B------:R-:W-:Y:S02]  /*0470*/  SHF.R.S32.HI R4, RZ, 0x1f, R5 ;  /* 0x0000001fff047819 */ /* 0x000fe40000011405 */
[----:B-----5:R-:W-:Y:S02]  /*0480*/  I2FP.F32.U32 R7, UR13 ;  /* 0x0000000d00077c45 */ /* 0x020fe40008201000 */
[----:B------:R-:W-:Y:S02]  /*0490*/  LEA.HI R4, R4, R5, RZ, 0x3 ;  /* 0x0000000504047211 */ /* 0x000fe400078f18ff */
[----:B-1----:R-:W-:Y:S01]  /*04a0*/  ISETP.NE.OR P0, PT, R6, RZ, !P0 ;  /* 0x000000ff0600720c */ /* 0x002fe20004705670 */
[----:B------:R-:W-:Y:S01]  /*04b0*/  FMUL R8, R7, UR4 ;  /* 0x0000000407087c20 */ /* 0x000fe20008400000 */
[--C-:B------:R-:W-:Y:S02]  /*04c0*/  SHF.R.S32.HI R0, RZ, 0x3, R4.reuse ;  /* 0x00000003ff007819 */ /* 0x100fe40000011404 */
[----:B------:R-:W-:-:S02]  /*04d0*/  SHF.R.S32.HI R7, RZ, 0x1f, R4 ;  /* 0x0000001fff077819 */ /* 0x000fc40000011404 */
[----:B------:R-:W-:Y:S01]  /*04e0*/  SHF.R.S32.HI R4, RZ, 0x1f, R3 ;  /* 0x0000001fff047819 */ /* 0x000fe20000011403 */
[----:B------:R-:W1:Y:S01]  /*04f0*/  F2I.U32.TRUNC.NTZ R8, R8 ;  /* 0x0000000800087305 */ /* 0x000e62000020f000 */
[----:B------:R-:W-:Y:S02]  /*0500*/  LEA.HI R7, R7, R0, RZ, 0x2 ;  /* 0x0000000007077211 */ /* 0x000fe400078f10ff */
[----:B------:R-:W-:Y:S02]  /*0510*/  LEA.HI R4, R4, R3, RZ, 0x2 ;  /* 0x0000000304047211 */ /* 0x000fe400078f10ff */
[----:B------:R-:W-:Y:S01]  /*0520*/  LOP3.LUT R7, R7, 0xfffffffc, RZ, 0xc0, !PT ;  /* 0xfffffffc07077812 */ /* 0x000fe200078ec0ff */
[----:B------:R-:W-:Y:S01]  /*0530*/  VOTEU.ALL UP0, P0 ;  /* 0x00000000003f7886 */ /* 0x000fe20000000000 */
[----:B------:R-:W-:Y:S01]  /*0540*/  LOP3.LUT R4, R4, 0x3ffffffc, RZ, 0xc0, !PT ;  /* 0x3ffffffc04047812 */ /* 0x000fe200078ec0ff */
[----:B------:R-:W-:Y:S02]  /*0550*/  VOTEU.ALL UP1, P0 ;  /* 0x00000000003f7886 */ /* 0x000fe40000020000 */
[----:B------:R-:W-:Y:S01]  /*0560*/  IMAD.IADD R7, R0, 0x1, -R7 ;  /* 0x0000000100077824 */ /* 0x000fe200078e0a07 */
[----:B0-----:R-:W-:Y:S01]  /*0570*/  I2FP.F32.U32 R0, UR10 ;  /* 0x0000000a00007c45 */ /* 0x001fe20008201000 */
[----:B------:R-:W-:Y:S01]  /*0580*/  IMAD.IADD R4, R3, 0x1, -R4 ;  /* 0x0000000103047824 */ /* 0x000fe200078e0a04 */
[----:B------:R-:W0:Y:S01]  /*0590*/  @!UP0 S2UR UR7, SR_CgaCtaId ;  /* 0x00000000000789c3 */ /* 0x000e220000008800 */
[----:B------:R-:W-:Y:S01]  /*05a0*/  @!UP0 UMOV UR6, 0x400 ;  /* 0x0000040000068882 */ /* 0x000fe20000000000 */
[----:B-1----:R-:W-:Y:S01]  /*05b0*/  R2UR UR4, R8 ;  /* 0x00000000080472ca */ /* 0x002fe200000e0000 */
[----:B------:R-:W-:-:S02]  /*05c0*/  IMAD R4, R4, 0x4, R7 ;  /* 0x0000000404047824 */ /* 0x000fc400078e0207 */
[----:B------:R-:W-:Y:S02]  /*05d0*/  FMUL R6, R0, UR5 ;  /* 0x0000000500067c20 */ /* 0x000fe40008400000 */
[C---:B------:R-:W-:Y:S01]  /*05e0*/  IMAD.SHL.U32 R19, R4.reuse, 0x4, RZ ;  /* 0x0000000404137824 */ /* 0x040fe200078e00ff */
[----:B------:R-:W-:-:S03]  /*05f0*/  LEA.HI R0, R4, R4, RZ, 0x1 ;  /* 0x0000000404007211 */ /* 0x000fc600078f08ff */
[----:B------:R-:W1:Y:S01]  /*0600*/  F2I.U32.TRUNC.NTZ R6, R6 ;  /* 0x0000000600067305 */ /* 0x000e62000020f000 */
[----:B------:R-:W-:Y:S02]  /*0610*/  LOP3.LUT R3, R0, 0xfffffffe, RZ, 0xc0, !PT ;  /* 0xfffffffe00037812 */ /* 0x000fe400078ec0ff */
[C---:B------:R-:W-:Y:S01]  /*0620*/  LOP3.LUT R19, R4.reuse, 0xc, R19, 0x78, !PT ;  /* 0x0000000c04137812 */ /* 0x040fe200078e7813 */
[----:B------:R-:W-:Y:S02]  /*0630*/  UIADD3 UR4, -UR4, URZ, URZ ;  /* 0x0000003f04047290 */ /* 0x000fe4000fffe13f */
[----:B------:R-:W-:Y:S02]  /*0640*/  IMAD.IADD R3, R4, 0x1, -R3 ;  /* 0x0000000104037824 */ /* 0x000fe400078e0a03 */
[----:B------:R-:W-:-:S03]  /*0650*/  UIMAD UR8, UR8, UR4, UR13 ;  /* 0x00000004080872a4 */ /* 0x000fc6000f8e020d */
[----:B------:R-:W-:Y:S02]  /*0660*/  UMOV UR4, 0x20 ;  /* 0x0000002000047882 */ /* 0x000fe40000000000 */
[----:B------:R-:W-:-:S04]  /*0670*/  @!UP0 UIADD3 UR4, -UR4, 0x100000, URZ ;  /* 0x0010000004048890 */ /* 0x000fc8000fffe13f */
[----:B------:R-:W-:Y:S02]  /*0680*/  @!UP0 USHF.L.U32 UR5, UR4, 0xb, URZ ;  /* 0x0000000b04058899 */ /* 0x000fe4000800063f */
[----:B------:R-:W-:Y:S01]  /*0690*/  @!UP0 USHF.L.U32 UR4, UR4, 0x1, URZ ;  /* 0x0000000104048899 */ /* 0x000fe2000800063f */
[----:B------:R-:W-:Y:S01]  /*06a0*/  ISETP.NE.AND P3, PT, R3, UR8, PT ;  /* 0x0000000803007c0c */ /* 0x000fe2000bf65270 */
[----:B0-----:R-:W-:Y:S01]  /*06b0*/  @!UP0 ULEA UR6, UR7, UR6, 0x18 ;  /* 0x0000000607068291 */ /* 0x001fe2000f8ec03f */
[----:B------:R-:W0:Y:S01]  /*06c0*/  LDC R3, c[0x0][0x140] ;  /* 0x00005000ff037b82 */ /* 0x000e220000000800 */
[----:B-1----:R-:W-:Y:S01]  /*06d0*/  R2UR UR12, R6 ;  /* 0x00000000060c72ca */ /* 0x002fe200000e0000 */
[----:B------:R-:W-:Y:S01]  /*06e0*/  VOTEU.ALL UP0, P0 ;  /* 0x00000000003f7886 */ /* 0x000fe20000000000 */
[----:B------:R-:W-:-:S04]  /*06f0*/  LOP3.LUT P0, RZ, R5, 0x7, RZ, 0xc0, !PT ;  /* 0x0000000705ff7812 */ /* 0x000fc8000780c0ff */
[C---:B------:R-:W-:Y:S01]  /*0700*/  ISETP.LT.U32.AND P0, PT, R19.reuse, 0x2, !P0 ;  /* 0x000000021300780c */ /* 0x040fe20004701070 */
[----:B------:R-:W1:Y:S03]  /*0710*/  FENCE.VIEW.ASYNC.S ;  /* 0x00000000000073c6 */ /* 0x000e660000000000 */
[----:B-1----:R-:W1:Y:S01]  /*0720*/  @!UP0 SYNCS.EXCH.64 URZ, [UR6+0x40], UR4 ;  /* 0x00004004063f85b2 */ /* 0x002e620008000100 */
[----:B------:R-:W-:Y:S02]  /*0730*/  @P3 LEA.HI R0, R19, R19, RZ, 0x1 ;  /* 0x0000001313003211 */ /* 0x000fe400078f08ff */
[----:B------:R-:W-:Y:S02]  /*0740*/  UIADD3 UR12, -UR12, URZ, URZ ;  /* 0x0000003f0c0c7290 */ /* 0x000fe4000fffe13f */
[----:B------:R-:W-:Y:S02]  /*0750*/  @P3 SHF.R.S32.HI R0, RZ, 0x1, R0 ;  /* 0x00000001ff003819 */ /* 0x000fe40000011400 */
[----:B0-----:R-:W-:-:S02]  /*0760*/  ISETP.EQ.U32.AND P2, PT, R3, 0x1, PT ;  /* 0x000000010300780c */ /* 0x001fc40003f42070 */
[----:B------:R-:W-:Y:S01]  /*0770*/  SEL R3, RZ, 0x1, !P0 ;  /* 0x00000001ff037807 */ /* 0x000fe20004000000 */
[----:B------:R0:W1:Y:S01]  /*0780*/  @!UP1 SYNCS.EXCH.64 URZ, [UR6+0x48], UR4 ;  /* 0x00004804063f95b2 */ /* 0x0000620008000100 */
[----:B------:R-:W-:Y:S01]  /*0790*/  NOP ;  /* 0x0000000000007918 */ /* 0x000fe20000000000 */
[----:B0-----:R-:W-:-:S06]  /*07a0*/  UIMAD UR4, UR11, UR12, UR10 ;  /* 0x0000000c0b0472a4 */ /* 0x001fcc000f8e020a */
[----:B------:R-:W-:-:S04]  /*07b0*/  @P3 ISETP.NE.AND P4, PT, R0, UR4, PT ;  /* 0x0000000400003c0c */ /* 0x000fc8000bf85270 */
[----:B------:R-:W-:-:S04]  /*07c0*/  @P3 SEL R18, RZ, 0x1, P4 ;  /* 0x00000001ff123807 */ /* 0x000fc80002000000 */
[----:B------:R-:W-:Y:S01]  /*07d0*/  LOP3.LUT R18, R18, R3, RZ, 0xc0, !PT ;  /* 0x0000000312127212 */ /* 0x000fe200078ec0ff */
[----:B------:R-:W-:Y:S06]  /*07e0*/  @!P2 BRA `(.L_x_3) ;  /* 0x000000000008a947 */ /* 0x000fec0003800000 */
[----:B-1234-:R-:W-:Y:S01]  /*07f0*/  UCGABAR_ARV ;  /* 0x00000000000079c7 */ /* 0x01efe20008000000 */
[----:B------:R-:W-:Y:S05]  /*0800*/  BRA `(.L_x_4) ;  /* 0x0000000000047947 */ /* 0x000fea0003800000 */
.L_x_3:
[----:B-1234-:R-:W-:Y:S01]  /*0810*/  NOP ;  /* 0x0000000000007918 */ /* 0x01efe20000000000 */
.L_x_4:
[----:B------:R-:W-:Y:S01]  /*0820*/  ULDC UR4, c[0x0][0x65c] ;  /* 0x0001970000047ab9 */ /* 0x000fe20000000800 */
[----:B------:R-:W-:Y:S01]  /*0830*/  UMOV UR5, URZ ;  /* 0x0000003f00057c82 */ /* 0x000fe20008000000 */
[----:B------:R-:W-:-:S03]  /*0840*/  UISETP.NE.AND UP0, UPT, UR4, 0x1, UPT ;  /* 0x000000010400788c */ /* 0x000fc6000bf05270 */
[----:B------:R-:W-:Y:S01]  /*0850*/  UMOV UR4, UR13 ;  /* 0x0000000d00047c82 */ /* 0x000fe20008000000 */
[----:B------:R-:W-:Y:S02]  /*0860*/  UP2UR UR37, UPR, URZ, 0x1 ;  /* 0x000000013f257883 */ /* 0x000fe40008000000 */
[----:B------:R-:W-:Y:S02]  /*0870*/  PLOP3.LUT P3, PT, PT, PT, UP0, 0x80, 0x0 ;  /* 0x000000000000781c */ /* 0x000fe40003f6f008 */
[----:B------:R-:W-:Y:S02]  /*0880*/  PLOP3.LUT P4, PT, PT, PT, UP0, 0x80, 0x0 ;  /* 0x000000000000781c */ /* 0x000fe40003f8f008 */
[----:B------:R-:W-:Y:S01]  /*0890*/  PLOP3.LUT P5, PT, PT, PT, UP0, 0x80, 0x0 ;  /* 0x000000000000781c */ /* 0x000fe20003faf008 */
[----:B------:R-:W-:Y:S01]  /*08a0*/  @UP0 ULDC UR14, c[0x0][0x10] ;  /* 0x00000400000e0ab9 */ /* 0x000fe20000000800 */
[----:B------:R-:W-:Y:S01]  /*08b0*/  @UP0 UMOV UR6, UR10 ;  /* 0x0000000a00060c82 */ /* 0x000fe20008000000 */
[----:B------:R-:W-:Y:S01]  /*08c0*/  @UP0 UMOV UR7, URZ ;  /* 0x0000003f00070c82 */ /* 0x000fe20008000000 */
[----:B------:R-:W-:Y:S01]  /*08d0*/  PLOP3.LUT P0, PT, PT, PT, UP0, 0x80, 0x0 ;  /* 0x000000000000781c */ /* 0x000fe20003f0f008 */
[----:B------:R-:W-:-:S03]  /*08e0*/  @UP0 UIMAD.WIDE.U32 UR14, UR13, UR14, UR6 ;  /* 0x0000000e0d0e02a5 */ /* 0x000fc6000f8e0006 */
[----:B------:R-:W-:Y:S01]  /*08f0*/  @!UP0 ULDC UR7, c[0x0][0xc] ;  /* 0x0000030000078ab9 */ /* 0x000fe20000000800 */
[----:B------:R-:W-:Y:S01]  /*0900*/  @UP0 UMOV UR6, URZ ;  /* 0x0000003f00060c82 */ /* 0x000fe20008000000 */
[----:B------:R-:W-:Y:S01]  /*0910*/  @!UP0 UIMAD.WIDE.U32 UR4, UR10, UR7, UR4 ;  /* 0x000000070a0482a5 */ /* 0x000fe2000f8e0004 */
[----:B------:R-:W-:Y:S01]  /*0920*/  IMAD.U32 R17, RZ, RZ, UR15 ;  /* 0x0000000fff117e24 */ /* 0x000fe2000f8e00ff */
[----:B------:R-:W-:Y:S01]  /*0930*/  @UP0 UIADD3 UR6, UR15, UR6, URZ ;  /* 0x000000060f060290 */ /* 0x000fe2000fffe03f */
[----:B------:R-:W-:-:S03]  /*0940*/  IMAD.U32 R16, RZ, RZ, UR14 ;  /* 0x0000000eff107e24 */ /* 0x000fc6000f8e00ff */
[----:B------:R-:W-:Y:S02]  /*0950*/  IMAD.U32 R4, RZ, RZ, UR4 ;  /* 0x00000004ff047e24 */ /* 0x000fe4000f8e00ff */
[----:B------:R-:W-:Y:S02]  /*0960*/  IMAD.U32 R7, RZ, RZ, UR5 ;  /* 0x00000005ff077e24 */ /* 0x000fe4000f8e00ff */
[----:B------:R-:W-:Y:S02]  /*0970*/  @P3 IMAD.U32 R17, RZ, RZ, UR6 ;  /* 0x00000006ff113e24 */ /* 0x000fe4000f8e00ff */
[----:B------:R-:W-:Y:S02]  /*0980*/  IMAD.U32 R5, RZ, RZ, UR5 ;  /* 0x00000005ff057e24 */ /* 0x000fe4000f8e00ff */
[----:B------:R-:W-:Y:S02]  /*0990*/  IMAD.U32 R6, RZ, RZ, UR4 ;  /* 0x00000004ff067e24 */ /* 0x000fe4000f8e00ff */
[----:B------:R-:W-:-:S02]  /*09a0*/  @!P4 IMAD.MOV.U32 R16, RZ, RZ, R4 ;  /* 0x000000ffff10c224 */ /* 0x000fc400078e0004 */
[----:B------:R-:W-:Y:S01]  /*09b0*/  @!P5 IMAD.MOV.U32 R17, RZ, RZ, R7 ;  /* 0x000000ffff11d224 */ /* 0x000fe200078e0007 */
[----:B------:R-:W-:Y:S06]  /*09c0*/  @!P2 BRA `(.L_x_5) ;  /* 0x00000000000ca947 */ /* 0x000fec0003800000 */
[----:B------:R-:W-:Y:S01]  /*09d0*/  UCGABAR_WAIT ;  /* 0x0000000000007dc7 */ /* 0x000fe20008000000 */
[----:B------:R-:W-:Y:S01]  /*09e0*/  CCTL.IVALL ;  /* 0x00000000ff00798f */ /* 0x000fe20002000000 */
[----:B------:R-:W-:Y:S05]  /*09f0*/  BRA `(.L_x_6) ;  /* 0x0000000000047947 */ /* 0x000fea0003800000 */
.L_x_5:
[----:B------:R-:W-:Y:S06]  /*0a00*/  BAR.SYNC.DEFER_BLOCKING 0x0 ;  /* 0x0000000000007b1d */ /* 0x000fec0000010000 */
.L_x_6:
[----:B------:R-:W-:Y:S05]  /*0a10*/  @!P1 BRA `(.L_x_7) ;  /* 0x0000010000389947 */ /* 0x000fea0003800000 */
[----:B------:R-:W-:-:S06]  /*0a20*/  UISETP.GT.U32.AND UP0, UPT, UR16, 0x1, UPT ;  /* 0x000000011000788c */ /* 0x000fcc000bf04070 */
[----:B------:R-:W-:-:S13]  /*0a30*/  PLOP3.LUT P0, PT, PT, PT, UP0, 0x80, 0x0 ;  /* 0x000000000000781c */ /* 0x000fda0003f0f008 */
[----:B------:R-:W-:Y:S05]  /*0a40*/  @P0 EXIT ;  /* 0x000000000000094d */ /* 0x000fea0003800000 */
[----:B------:R-:W-:Y:S01]  /*0a50*/  ULDC.64 UR4, c[0x0][0x650] ;  /* 0x0001940000047ab9 */ /* 0x000fe20000000a00 */
[----:B------:R-:W-:Y:S01]  /*0a60*/  UMOV UR49, 0xffffffff ;  /* 0xffffffff00317882 */ /* 0x000fe20000000000 */
[----:B------:R-:W-:Y:S01]  /*0a70*/  ISETP.GE.U32.AND P0, PT, R16, UR4, PT ;  /* 0x0000000410007c0c */ /* 0x000fe2000bf06070 */
[----:B------:R-:W-:Y:S01]  /*0a80*/  UMOV UR48, 0xffffffff ;  /* 0xffffffff00307882 */ /* 0x000fe20000000000 */
[----:B------:R-:W-:Y:S01]  /*0a90*/  UMOV UR47, 0xffffffff ;  /* 0xffffffff002f7882 */ /* 0x000fe20000000000 */
[----:B------:R-:W-:Y:S02]  /*0aa0*/  PRMT R0, RZ, 0x7610, R0 ;  /* 0x00007610ff007816 */ /* 0x000fe40000000000 */
[----:B------:R-:W-:-:S13]  /*0ab0*/  ISETP.GE.U32.AND.EX P0, PT, R17, UR5, PT, P0 ;  /* 0x0000000511007c0c */ /* 0x000fda000bf06100 */
[----:B------:R-:W-:Y:S05]  /*0ac0*/  @P0 BRA `(.L_x_8) ;  /* 0x0000000400480947 */ /* 0x000fea0003800000 */
[----:B------:R-:W-:Y:S01]  /*0ad0*/  ULDC.64 UR16, c[0x0][0x628] ;  /* 0x00018a0000107ab9 */ /* 0x000fe20000000a00 */
[C---:B------:R-:W-:Y:S01]  /*0ae0*/  R2UR UR19, R16.reuse ;  /* 0x00000000101372ca */ /* 0x040fe200000e0000 */
[----:B------:R-:W-:Y:S01]  /*0af0*/  ULDC UR18, c[0x0][0x630] ;  /* 0x00018c0000127ab9 */ /* 0x000fe20000000800 */
[----:B------:R-:W-:Y:S02]  /*0b00*/  ISETP.NE.U32.AND P0, PT, RZ, UR16, PT ;  /* 0x00000010ff007c0c */ /* 0x000fe4000bf05070 */
[----:B------:R-:W-:Y:S02]  /*0b10*/  R2UR UR4, R16 ;  /* 0x00000000100472ca */ /* 0x000fe400000e0000 */
[----:B------:R-:W-:Y:S02]  /*0b20*/  ISETP.NE.AND.EX P0, PT, RZ, UR17, PT, P0 ;  /* 0x00000011ff007c0c */ /* 0x000fe4000bf05300 */
[----:B------:R-:W-:-:S11]  /*0b30*/  R2UR UR5, R17 ;  /* 0x00000000110572ca */ /* 0x000fd600000e0000 */
[----:B------:R-:W-:Y:S05]  /*0b40*/  @!P0 BRA `(.L_x_9) ;  /* 0x0000000000308947 */ /* 0x000fea0003800000 */
[----:B------:R-:W-:Y:S01]  /*0b50*/  R2UR UR4, R16 ;  /* 0x00000000100472ca */ /* 0x000fe200000e0000 */
[----:B------:R-:W-:Y:S01]  /*0b60*/  ULDC UR9, c[0x0][0x634] ;  /* 0x00018d0000097ab9 */ /* 0x000fe20000000800 */
[----:B------:R-:W-:-:S11]  /*0b70*/  R2UR UR13, R17 ;  /* 0x00000000110d72ca */ /* 0x000fd600000e0000 */
[----:B------:R-:W-:-:S04]  /*0b80*/  UIADD3 UR9, UP0, UR4, UR9, URZ ;  /* 0x0000000904097290 */ /* 0x000fc8000ff1e03f */
[----:B------:R-:W-:-:S04]  /*0b90*/  UIADD3.X UR13, URZ, UR13, URZ, UP0, !UPT ;  /* 0x0000000d3f0d7290 */ /* 0x000fc800087fe43f */
[----:B------:R-:W-:-:S04]  /*0ba0*/  UIMAD.WIDE.U32 UR4, UR13, UR16, URZ ;  /* 0x000000100d0472a5 */ /* 0x000fc8000f8e003f */
[----:B------:R-:W-:Y:S02]  /*0bb0*/  UIMAD.WIDE.U32 UR6, UP0, UR9, UR17, UR4 ;  /* 0x00000011090672a5 */ /* 0x000fe4000f800004 */
[----:B------:R-:W-:Y:S02]  /*0bc0*/  UIMAD.WIDE.U32 UR4, UR9, UR16, URZ ;  /* 0x00000010090472a5 */ /* 0x000fe4000f8e003f */
[----:B------:R-:W-:Y:S02]  /*0bd0*/  UIADD3.X UR15, URZ, URZ, URZ, UP0, !UPT ;  /* 0x0000003f3f0f7290 */ /* 0x000fe400087fe43f */
[----:B------:R-:W-:Y:S01]  /*0be0*/  UIADD3 URZ, UP0, UR5, UR6, URZ ;  /* 0x00000006053f7290 */ /* 0x000fe2000ff1e03f */
[----:B------:R-:W-:-:S03]  /*0bf0*/  UMOV UR14, UR7 ;  /* 0x00000007000e7c82 */ /* 0x000fc60008000000 */
[----:B------:R-:W-:-:S12]  /*0c00*/  UIMAD.WIDE.U32.X UR4, UR13, UR17, UR14, UP0 ;  /* 0x000000110d0472a5 */ /* 0x000fd800080e040e */
.L_x_9:
[----:B------:R-:W-:Y:S01]  /*0c10*/  USHF.R.U64 UR47, UR4, UR18, UR5 ;  /* 0x00000012042f7299 */ /* 0x000fe20008001205 */
[----:B------:R-:W-:Y:S01]  /*0c20*/  R2UR UR7, R17 ;  /* 0x00000000110772ca */ /* 0x000fe200000e0000 */
[----:B------:R-:W-:Y:S02]  /*0c30*/  USHF.R.U32.HI UR4, URZ, UR18, UR5 ;  /* 0x000000123f047299 */ /* 0x000fe40008011605 */
[----:B------:R-:W-:Y:S01]  /*0c40*/  UIADD3 UR5, UP0, URZ, -UR47, URZ ;  /* 0x8000002f3f057290 */ /* 0x000fe2000ff1e03f */
[----:B------:R-:W-:Y:S01]  /*0c50*/  ULDC.64 UR14, c[0x0][0x620] ;  /* 0x00018800000e7ab9 */ /* 0x000fe20000000a00 */
[----:B------:R-:W-:Y:S02]  /*0c60*/  UMOV UR6, UR19 ;  /* 0x0000001300067c82 */ /* 0x000fe40008000000 */
[----:B------:R-:W-:Y:S01]  /*0c70*/  UIADD3.X UR4, URZ, ~UR4, URZ, UP0, !UPT ;  /* 0x800000043f047290 */ /* 0x000fe200087fe43f */
[----:B------:R-:W-:Y:S01]  /*0c80*/  ULDC UR9, c[0x0][0x618] ;  /* 0x0001860000097ab9 */ /* 0x000fe20000000800 */
[----:B------:R-:W-:-:S02]  /*0c90*/  UIMAD UR12, UR11, UR12, UR10 ;  /* 0x0000000c0b0c72a4 */ /* 0x000fc4000f8e020a */
[----:B------:R-:W-:Y:S02]  /*0ca0*/  UIMAD UR4, UR4, UR14, URZ ;  /* 0x0000000e040472a4 */ /* 0x000fe4000f8e023f */
[----:B------:R-:W-:Y:S02]  /*0cb0*/  UIMAD.WIDE.U32 UR6, UR5, UR14, UR6 ;  /* 0x0000000e050672a5 */ /* 0x000fe4000f8e0006 */
[----:B------:R-:W-:Y:S01]  /*0cc0*/  UIMAD UR4, UR5, UR15, UR4 ;  /* 0x0000000f050472a4 */ /* 0x000fe2000f8e0204 */
[----:B------:R-:W-:Y:S01]  /*0cd0*/  ULDC UR10, c[0x0][0x608] ;  /* 0x00018200000a7ab9 */ /* 0x000fe20000000800 */
[----:B------:R-:W-:Y:S02]  /*0ce0*/  ULDC UR18, c[0x0][0x658] ;  /* 0x0001960000127ab9 */ /* 0x000fe40000000800 */
[----:B------:R-:W-:Y:S01]  /*0cf0*/  UIADD3 UR7, UR7, UR4, URZ ;  /* 0x0000000407077290 */ /* 0x000fe2000fffe03f */
[----:B------:R-:W-:Y:S02]  /*0d00*/  UMOV UR11, 0xffffffff ;  /* 0xffffffff000b7882 */ /* 0x000fe40000000000 */
[----:B------:R-:W-:Y:S01]  /*0d10*/  ULDC.64 UR4, c[0x0][0x640] ;  /* 0x0001900000047ab9 */ /* 0x000fe20000000a00 */
[----:B------:R-:W-:Y:S01]  /*0d20*/  USHF.R.U64 UR16, UR6, UR9, UR7 ;  /* 0x0000000906107299 */ /* 0x000fe20008001207 */
[----:B------:R-:W-:Y:S01]  /*0d30*/  ISETP.NE.U32.AND P0, PT, RZ, UR4, PT ;  /* 0x00000004ff007c0c */ /* 0x000fe2000bf05070 */
[----:B------:R-:W-:-:S02]  /*0d40*/  USHF.R.U32.HI UR7, URZ, UR9, UR7 ;  /* 0x000000093f077299 */ /* 0x000fc40008011607 */
[----:B------:R-:W-:Y:S01]  /*0d50*/  USHF.L.U32 UR6, UR11, UR18, URZ ;  /* 0x000000120b067299 */ /* 0x000fe2000800063f */
[----:B------:R-:W-:Y:S01]  /*0d60*/  ISETP.NE.AND.EX P0, PT, RZ, UR5, PT, P0 ;  /* 0x00000005ff007c0c */ /* 0x000fe2000bf05300 */
[----:B------:R-:W-:Y:S02]  /*0d70*/  USHF.R.U64 UR22, UR16, UR10, UR7 ;  /* 0x0000000a10167299 */ /* 0x000fe40008001207 */
[----:B------:R-:W-:Y:S02]  /*0d80*/  USHF.R.U32.HI UR7, URZ, UR10, UR7 ;  /* 0x0000000a3f077299 */ /* 0x000fe40008011607 */
[----:B------:R-:W-:Y:S02]  /*0d90*/  UISETP.NE.AND UP1, UPT, UR37, URZ, UPT ;  /* 0x0000003f2500728c */ /* 0x000fe4000bf25270 */
[----:B------:R-:W-:Y:S01]  /*0da0*/  USHF.R.U64 UR23, UR22, UR18, UR7 ;  /* 0x0000001216177299 */ /* 0x000fe20008001207 */
[----:B------:R-:W-:Y:S01]  /*0db0*/  ULDC UR17, c[0x0][0x600] ;  /* 0x0001800000117ab9 */ /* 0x000fe20000000800 */
[----:B------:R-:W-:-:S02]  /*0dc0*/  ULOP3.LUT UR13, URZ, UR6, URZ, 0x33, !UPT ;  /* 0x000000063f0d7292 */ /* 0x000fc4000f8e333f */
[----:B------:R-:W-:Y:S02]  /*0dd0*/  UIADD3 UR15, UR17, -0x1, URZ ;  /* 0xffffffff110f7890 */ /* 0x000fe4000fffe03f */
[----:B------:R-:W-:Y:S02]  /*0de0*/  USEL UR12, UR8, UR12, !UP1 ;  /* 0x0000000c080c7287 */ /* 0x000fe4000c800000 */
[----:B------:R-:W-:Y:S01]  /*0df0*/  USHF.R.U32.HI UR7, URZ, UR18, UR7 ;  /* 0x000000123f077299 */ /* 0x000fe20008011607 */
[----:B------:R-:W-:Y:S01]  /*0e00*/  ULDC UR19, c[0x0][0x648] ;  /* 0x0001920000137ab9 */ /* 0x000fe20000000800 */
[----:B------:R-:W-:Y:S01]  /*0e10*/  ULDC UR20, c[0x0][0x638] ;  /* 0x00018e0000147ab9 */ /* 0x000fe20000000800 */
[----:B------:R-:W-:Y:S01]  /*0e20*/  UMOV UR21, 0x1 ;  /* 0x0000000100157882 */ /* 0x000fe20000000000 */
[----:B------:R-:W-:Y:S01]  /*0e30*/  UMOV UR6, UR23 ;  /* 0x0000001700067c82 */ /* 0x000fe20008000000 */
[----:B------:R-:W-:Y:S07]  /*0e40*/  @!P0 BRA `(.L_x_10) ;  /* 0x0000000000308947 */ /* 0x000fee0003800000 */
[----:B------:R-:W-:Y:S02]  /*0e50*/  ULDC UR10, c[0x0][0x64c] ;  /* 0x00019300000a7ab9 */ /* 0x000fe40000000800 */
        /* <DEDUP_REMOVED lines=8> */
[----:B------:R-:W-:-:S07]  /*0ee0*/  UIMAD.WIDE.U32.X UR4, UR14, UR5, UR10, UP0 ;  /* 0x000000050e0472a5 */ /* 0x000fce00080e040a */
[----:B------:R-:W-:Y:S01]  /*0ef0*/  UMOV UR6, UR4 ;  /* 0x0000000400067c82 */ /* 0x000fe20008000000 */
[----:B------:R-:W-:-:S05]  /*0f00*/  UMOV UR7, UR5 ;  /* 0x0000000500077c82 */ /* 0x000fca0008000000 */
.L_x_10:
[----:B------:R-:W-:Y:S01]  /*0f10*/  USHF.R.U64 UR5, UR6, UR19, UR7 ;  /* 0x0000001306057299 */ /* 0x000fe20008001207 */
[----:B------:R-:W-:Y:S01]  /*0f20*/  IMAD.MOV.U32 R0, RZ, RZ, 0x1 ;  /* 0x00000001ff007424 */ /* 0x000fe200078e00ff */
[----:B------:R-:W-:Y:S02]  /*0f30*/  USHF.L.U32 UR4, UR21, UR18, URZ ;  /* 0x0000001215047299 */ /* 0x000fe4000800063f */
[----:B------:R-:W-:Y:S02]  /*0f40*/  ULOP3.LUT UR13, UR22, UR13, URZ, 0xc0, !UPT ;  /* 0x0000000d160d7292 */ /* 0x000fe4000f8ec03f */
[----:B------:R-:W-:Y:S02]  /*0f50*/  UIADD3 UR6, -UR5, URZ, URZ ;  /* 0x0000003f05067290 */ /* 0x000fe4000fffe13f */
[----:B------:R-:W-:Y:S02]  /*0f60*/  UIMAD UR13, UR4, UR5, UR13 ;  /* 0x00000005040d72a4 */ /* 0x000fe4000f8e020d */
[----:B------:R-:W-:-:S02]  /*0f70*/  ULOP3.LUT UR15, UR16, UR15, URZ, 0xc0, !UPT ;  /* 0x0000000f100f7292 */ /* 0x000fc4000f8ec03f */
[----:B------:R-:W-:Y:S01]  /*0f80*/  UIMAD UR4, UR6, UR20, UR23 ;  /* 0x00000014060472a4 */ /* 0x000fe2000f8e0217 */
[----:B------:R-:W-:Y:S01]  /*0f90*/  ULDC UR5, c[0x0][0x610] ;  /* 0x0001840000057ab9 */ /* 0x000fe20000000800 */
[----:B------:R-:W-:Y:S02]  /*0fa0*/  UISETP.NE.AND UP0, UPT, UR37, URZ, UPT ;  /* 0x0000003f2500728c */ /* 0x000fe4000bf05270 */
[----:B------:R-:W-:Y:S02]  /*0fb0*/  UIMAD UR12, UR13, UR5, UR12 ;  /* 0x000000050d0c72a4 */ /* 0x000fe4000f8e020c */
[----:B------:R-:W-:-:S04]  /*0fc0*/  UIMAD UR4, UR4, UR17, UR15 ;  /* 0x00000011040472a4 */ /* 0x000fc8000f8e020f */
[----:B------:R-:W-:Y:S02]  /*0fd0*/  USEL UR48, UR4, UR12, !UP0 ;  /* 0x0000000c04307287 */ /* 0x000fe4000c000000 */
[----:B------:R-:W-:-:S12]  /*0fe0*/  USEL UR49, UR12, UR4, !UP0 ;  /* 0x000000040c317287 */ /* 0x000fd8000c000000 */
.L_x_8:
[----:B------:R-:W-:-:S08]  /*0ff0*/  NOP ;  /* 0x0000000000007918 */ /* 0x000fd00000000000 */
[----:B------:R-:W0:Y:S02]  /*1000*/  USETMAXREG.TRY_ALLOC.CTAPOOL UP0, 0xe8 ;  /* 0x000000e8000079c8 */ /* 0x000e240008000600 */
[----:B0-----:R-:W-:-:S13]  /*1010*/  PLOP3.LUT P0, PT, PT, PT, UP0, 0x80, 0x0 ;  /* 0x000000000000781c */ /* 0x001fda0003f0f008 */
[----:B------:R-:W-:Y:S05]  /*1020*/  @!P0 BRA `(.L_x_8) ;  /* 0xfffffffc00f08947 */ /* 0x000fea000383ffff */
[----:B------:R-:W-:Y:S01]  /*1030*/  ULDC.64 UR4, c[0x0][0x598] ;  /* 0x0001660000047ab9 */ /* 0x000fe20000000a00 */
[----:B------:R-:W-:Y:S01]  /*1040*/  ULDC.64 UR50, c[0x0][0x208] ;  /* 0x0000820000327ab9 */ /* 0x000fe20000000a00 */
[----:B------:R-:W-:-:S04]  /*1050*/  ISETP.NE.U32.AND P0, PT, RZ, UR4, PT ;  /* 0x00000004ff007c0c */ /* 0x000fc8000bf05070 */
[----:B------:R-:W-:-:S13]  /*1060*/  ISETP.NE.AND.EX P0, PT, RZ, UR5, PT, P0 ;  /* 0x00000005ff007c0c */ /* 0x000fda000bf05300 */
[----:B------:R-:W-:Y:S05]  /*1070*/  @!P0 BRA `(.L_x_11) ;  /* 0x00000000001c8947 */ /* 0x000fea0003800000 */
[----:B------:R-:W0:Y:S02]  /*1080*/  LDC.64 R4, c[0x0][0x598] ;  /* 0x00016600ff047b82 */ /* 0x000e240000000a00 */
[----:B0-----:R-:W2:Y:S02]  /*1090*/  LDG.E.64 R4, desc[UR50][R4.64] ;  /* 0x0000003204047981 */ /* 0x001ea4000c1e1b00 */
[----:B--2---:R-:W-:-:S04]  /*10a0*/  ISETP.NE.U32.AND P0, PT, R4, RZ, PT ;  /* 0x000000ff0400720c */ /* 0x004fc80003f05070 */
[----:B------:R-:W-:-:S13]  /*10b0*/  ISETP.NE.AND.EX P0, PT, R5, RZ, PT, P0 ;  /* 0x000000ff0500720c */ /* 0x000fda0003f05300 */
[----:B------:R-:W-:Y:S05]  /*10c0*/  @!P0 BRA `(.L_x_11) ;  /* 0x0000000000088947 */ /* 0x000fea0003800000 */
[----:B------:R0:W5:Y:S01]  /*10d0*/  LD.E R23, desc[UR50][R4.64] ;  /* 0x0000003204177980 */ /* 0x000162000c101900 */
[----:B------:R-:W-:Y:S05]  /*10e0*/  BRA `(.L_x_12) ;  /* 0x0000000000247947 */ /* 0x000fea0003800000 */
.L_x_11:
[----:B------:R-:W-:Y:S02]  /*10f0*/  ULDC.64 UR4, c[0x0][0x588] ;  /* 0x0001620000047ab9 */ /* 0x000fe40000000a00 */
[----:B------:R-:W-:-:S04]  /*1100*/  ISETP.NE.U32.AND P0, PT, RZ, UR4, PT ;  /* 0x00000004ff007c0c */ /* 0x000fc8000bf05070 */
[----:B------:R-:W-:-:S13]  /*1110*/  ISETP.NE.AND.EX P0, PT, RZ, UR5, PT, P0 ;  /* 0x00000005ff007c0c */ /* 0x000fda000bf05300 */
[----:B------:R-:W-:Y:S05]  /*1120*/  @!P0 BRA `(.L_x_13) ;  /* 0x00000000000c8947 */ /* 0x000fea0003800000 */
[----:B------:R-:W0:Y:S02]  /*1130*/  LDC.64 R4, c[0x0][0x588] ;  /* 0x00016200ff047b82 */ /* 0x000e240000000a00 */
[----:B0-----:R1:W5:Y:S01]  /*1140*/  LDG.E R23, desc[UR50][R4.64] ;  /* 0x0000003204177981 */ /* 0x001362000c1e1900 */
[----:B------:R-:W-:Y:S05]  /*1150*/  BRA `(.L_x_12) ;  /* 0x0000000000087947 */ /* 0x000fea0003800000 */
.L_x_13:
[----:B------:R-:W-:Y:S02]  /*1160*/  ULDC UR4, c[0x0][0x580] ;  /* 0x0001600000047ab9 */ /* 0x000fe40000000800 */
[----:B------:R-:W-:-:S07]  /*1170*/  IMAD.U32 R23, RZ, RZ, UR4 ;  /* 0x00000004ff177e24 */ /* 0x000fce000f8e00ff */
.L_x_12:
[----:B------:R-:W-:Y:S02]  /*1180*/  ULDC.64 UR4, c[0x0][0x5a0] ;  /* 0x0001680000047ab9 */ /* 0x000fe40000000a00 */
[----:B------:R-:W-:-:S04]  /*1190*/  ISETP.NE.U32.AND P0, PT, RZ, UR4, PT ;  /* 0x00000004ff007c0c */ /* 0x000fc8000bf05070 */
[----:B------:R-:W-:-:S13]  /*11a0*/  ISETP.NE.AND.EX P0, PT, RZ, UR5, PT, P0 ;  /* 0x00000005ff007c0c */ /* 0x000fda000bf05300 */
[----:B------:R-:W-:Y:S05]  /*11b0*/  @!P0 BRA `(.L_x_14) ;  /* 0x00000000001c8947 */ /* 0x000fea0003800000 */
[----:B01----:R-:W0:Y:S02]  /*11c0*/  LDC.64 R4, c[0x0][0x5a0] ;  /* 0x00016800ff047b82 */ /* 0x003e240000000a00 */
[----:B0-----:R-:W2:Y:S02]  /*11d0*/  LDG.E.64 R4, desc[UR50][R4.64] ;  /* 0x0000003204047981 */ /* 0x001ea4000c1e1b00 */
[----:B--2---:R-:W-:-:S04]  /*11e0*/  ISETP.NE.U32.AND P0, PT, R4, RZ, PT ;  /* 0x000000ff0400720c */ /* 0x004fc80003f05070 */
[----:B------:R-:W-:-:S13]  /*11f0*/  ISETP.NE.AND.EX P0, PT, R5, RZ, PT, P0 ;  /* 0x000000ff0500720c */ /* 0x000fda0003f05300 */
[----:B------:R-:W-:Y:S05]  /*1200*/  @!P0 BRA `(.L_x_14) ;  /* 0x0000000000088947 */ /* 0x000fea0003800000 */
[----:B------:R0:W5:Y:S01]  /*1210*/  LD.E R192, desc[UR50][R4.64] ;  /* 0x0000003204c07980 */ /* 0x000162000c101900 */
[----:B------:R-:W-:Y:S05]  /*1220*/  BRA `(.L_x_15) ;  /* 0x0000000000247947 */ /* 0x000fea0003800000 */
.L_x_14:
[----:B------:R-:W-:Y:S02]  /*1230*/  ULDC.64 UR4, c[0x0][0x590] ;  /* 0x0001640000047ab9 */ /* 0x000fe40000000a00 */
[----:B------:R-:W-:-:S04]  /*1240*/  ISETP.NE.U32.AND P0, PT, RZ, UR4, PT ;  /* 0x00000004ff007c0c */ /* 0x000fc8000bf05070 */
[----:B------:R-:W-:-:S13]  /*1250*/  ISETP.NE.AND.EX P0, PT, RZ, UR5, PT, P0 ;  /* 0x00000005ff007c0c */ /* 0x000fda000bf05300 */
[----:B------:R-:W-:Y:S05]  /*1260*/  @!P0 BRA `(.L_x_16) ;  /* 0x00000000000c8947 */ /* 0x000fea0003800000 */
[----:B------:R-:W2:Y:S02]  /*1270*/  LDC.64 R192, c[0x0][0x590] ;  /* 0x00016400ffc07b82 */ /* 0x000ea40000000a00 */
[----:B--2---:R2:W5:Y:S01]  /*1280*/  LDG.E R192, desc[UR50][R192.64] ;  /* 0x00000032c0c07981 */ /* 0x004562000c1e1900 */
[----:B------:R-:W-:Y:S05]  /*1290*/  BRA `(.L_x_15) ;  /* 0x0000000000087947 */ /* 0x000fea0003800000 */
.L_x_16:
[----:B------:R-:W-:Y:S02]  /*12a0*/  ULDC UR4, c[0x0][0x584] ;  /* 0x0001610000047ab9 */ /* 0x000fe40000000800 */
[----:B------:R-:W-:-:S07]  /*12b0*/  IMAD.U32 R192, RZ, RZ, UR4 ;  /* 0x00000004ffc07e24 */ /* 0x000fce000f8e00ff */
.L_x_15:
[----:B------:R-:W-:-:S13]  /*12c0*/  LOP3.LUT P0, RZ, R0, 0xff, RZ, 0xc0, !PT ;  /* 0x000000ff00ff7812 */ /* 0x000fda000780c0ff */
[----:B------:R-:W-:Y:S05]  /*12d0*/  @!P0 EXIT ;  /* 0x000000000000894d */ /* 0x000fea0003800000 */
[----:B------:R-:W-:Y:S01]  /*12e0*/  ULDC UR4, c[0x0][0x28c] ;  /* 0x0000a30000047ab9 */ /* 0x000fe20000000800 */
[----:B------:R-:W-:Y:S01]  /*12f0*/  ULDC.64 UR6, c[0x0][0x5c8] ;  /* 0x0001720000067ab9 */ /* 0x000fe20000000a00 */
[----:B------:R-:W-:Y:S02]  /*1300*/  UIADD3 UR4, UR4, 0x7f, URZ ;  /* 0x0000007f04047890 */ /* 0x000fe4000fffe03f */
[----:B------:R-:W-:Y:S02]  /*1310*/  USHF.L.U64.HI UR38, UR6, 0x7, UR7 ;  /* 0x0000000706267899 */ /* 0x000fe40008010207 */
[----:B------:R-:W-:Y:S02]  /*1320*/  USHF.R.S32.HI UR5, URZ, 0x1f, UR4 ;  /* 0x0000001f3f057899 */ /* 0x000fe40008011404 */
[----:B------:R-:W-:Y:S02]  /*1330*/  USHF.L.U32 UR39, UR6, 0x7, URZ ;  /* 0x0000000706277899 */ /* 0x000fe4000800063f */
[----:B------:R-:W-:-:S02]  /*1340*/  ULEA.HI UR5, UR5, UR4, URZ, 0x7 ;  /* 0x0000000405057291 */ /* 0x000fc4000f8f383f */
[----:B------:R-:W-:Y:S02]  /*1350*/  USHF.L.U64.HI UR40, UR6, 0x3, UR7 ;  /* 0x0000000306287899 */ /* 0x000fe40008010207 */
[----:B------:R-:W-:Y:S02]  /*1360*/  USHF.L.U32 UR41, UR6, 0x3, URZ ;  /* 0x0000000306297899 */ /* 0x000fe4000800063f */
[----:B------:R-:W-:Y:S02]  /*1370*/  USHF.L.U64.HI UR42, UR6, 0x8, UR7 ;  /* 0x00000008062a7899 */ /* 0x000fe40008010207 */
[----:B------:R-:W-:Y:S02]  /*1380*/  USHF.L.U32 UR43, UR6, 0x8, URZ ;  /* 0x00000008062b7899 */ /* 0x000fe4000800063f */
[----:B------:R-:W-:Y:S01]  /*1390*/  USHF.R.S32.HI UR46, URZ, 0x7, UR5 ;  /* 0x000000073f2e7899 */ /* 0x000fe20008011405 */
[----:B------:R-:W-:Y:S01]  /*13a0*/  UMOV UR45, URZ ;  /* 0x0000003f002d7c82 */ /* 0x000fe20008000000 */
[----:B------:R-:W-:-:S10]  /*13b0*/  UMOV UR44, URZ ;  /* 0x0000003f002c7c82 */ /* 0x000fd40008000000 */
.L_x_376:
[----:B------:R-:W-:Y:S01]  /*13c0*/  LOP3.LUT R0, R2, 0x80, RZ, 0xc0, !PT ;  /* 0x0000008002007812 */ /* 0x000fe200078ec0ff */
[----:B------:R-:W3:Y:S01]  /*13d0*/  S2UR UR7, SR_CgaCtaId ;  /* 0x00000000000779c3 */ /* 0x000ee20000008800 */
[----:B------:R-:W-:Y:S02]  /*13e0*/  UMOV UR6, 0x400 ;  /* 0x0000040000067882 */ /* 0x000fe40000000000 */
[----:B------:R-:W-:-:S06]  /*13f0*/  SHF.R.U32.HI R0, RZ, 0x7, R0 ;  /* 0x00000007ff007819 */ /* 0x000fcc0000011600 */
[----:B----4-:R-:W4:Y:S01]  /*1400*/  SHFL.IDX PT, R0, R0, RZ, 0x1f ;  /* 0x00001fff00007589 */ /* 0x010f2200000e0000 */
[----:B---3--:R-:W-:Y:S01]  /*1410*/  ULEA UR6, UR7, UR6, 0x18 ;  /* 0x0000000607067291 */ /* 0x008fe2000f8ec03f */
[----:B----4-:R-:W-:-:S13]  /*1420*/  R2UR UR4, R0 ;  /* 0x00000000000472ca */ /* 0x010fda00000e0000 */
[----:B------:R-:W-:-:S04]  /*1430*/  ULEA.HI UR5, UR4, UR4, URZ, 0x1 ;  /* 0x0000000404057291 */ /* 0x000fc8000f8f083f */
[----:B------:R-:W-:-:S04]  /*1440*/  ULOP3.LUT UR5, UR5, 0x7fffe, URZ, 0xc0, !UPT ;  /* 0x0007fffe05057892 */ /* 0x000fc8000f8ec03f */
[----:B------:R-:W-:-:S03]  /*1450*/  UIADD3 UR5, UR4, -UR5, URZ ;  /* 0x8000000504057290 */ /* 0x000fc6000fffe03f */
[----:B------:R-:W-:Y:S01]  /*1460*/  ULDC UR4, c[0x0][0x28c] ;  /* 0x0000a30000047ab9 */ /* 0x000fe20000000800 */
[----:B------:R-:W-:Y:S01]  /*1470*/  ULEA UR5, UR5, UR6, 0xd ;  /* 0x0000000605057291 */ /* 0x000fe2000f8e683f */
[----:B------:R-:W-:-:S03]  /*1480*/  ISETP.LT.AND P0, PT, RZ, UR4, PT ;  /* 0x00000004ff007c0c */ /* 0x000fc6000bf01270 */
[----:B------:R-:W-:-:S04]  /*1490*/  UIADD3 UR5, UR5, 0x100, URZ ;  /* 0x0000010005057890 */ /* 0x000fc8000fffe03f */
[----:B------:R-:W-:-:S04]  /*14a0*/  USHF.R.U32.HI UR5, URZ, 0x4, UR5 ;  /* 0x000000043f057899 */ /* 0x000fc80008011605 */
[----:B------:R-:W-:Y:S02]  /*14b0*/  ULOP3.LUT UR52, UR5, 0x3fff, URZ, 0xc0, !UPT ;  /* 0x00003fff05347892 */ /* 0x000fe4000f8ec03f */
[----:B-1----:R-:W-:Y:S10]  /*14c0*/  @P0 BRA `(.L_x_17) ;  /* 0x0000000000400947 */ /* 0x002ff40003800000 */
[----:B------:R-:W-:Y:S01]  /*14d0*/  MOV R0, 0x0 ;  /* 0x0000000000007802 */ /* 0x000fe20000000f00 */
[----:B------:R-:W-:Y:S01]  /*14e0*/  ULDC.64 UR4, c[0x4][0x68] ;  /* 0x01001a0000047ab9 */ /* 0x000fe20000000a00 */
[----:B------:R-:W-:Y:S01]  /*14f0*/  ULDC.64 UR6, c[0x4][0x8] ;  /* 0x0100020000067ab9 */ /* 0x000fe20000000a00 */
[----:B01----:R-:W-:Y:S01]  /*1500*/  IMAD.U32 R4, RZ, RZ, UR4 ;  /* 0x00000004ff047e24 */ /* 0x003fe2000f8e00ff */
[----:B------:R0:W1:Y:S01]  /*1510*/  LDC.64 R14, c[0x4][R0] ;  /* 0x01000000000e7b82 */ /* 0x0000620000000a00 */
[----:B------:R-:W-:Y:S01]  /*1520*/  IMAD.U32 R5, RZ, RZ, UR5 ;  /* 0x00000005ff057e24 */ /* 0x000fe2000f8e00ff */
[----:B------:R-:W-:Y:S01]  /*1530*/  ULDC.64 UR4, c[0x4][0x70] ;  /* 0x01001c0000047ab9 */ /* 0x000fe20000000a00 */
[----:B------:R-:W-:Y:S02]  /*1540*/  IMAD.U32 R10, RZ, RZ, UR6 ;  /* 0x00000006ff0a7e24 */ /* 0x000fe4000f8e00ff */
[----:B------:R-:W-:Y:S02]  /*1550*/  IMAD.U32 R6, RZ, RZ, UR4 ;  /* 0x00000004ff067e24 */ /* 0x000fe4000f8e00ff */
[----:B------:R-:W-:-:S02]  /*1560*/  IMAD.U32 R7, RZ, RZ, UR5 ;  /* 0x00000005ff077e24 */ /* 0x000fc4000f8e00ff */
[----:B------:R-:W-:Y:S02]  /*1570*/  IMAD.U32 R11, RZ, RZ, UR7 ;  /* 0x00000007ff0b7e24 */ /* 0x000fe4000f8e00ff */
[----:B------:R-:W-:Y:S02]  /*1580*/  IMAD.MOV.U32 R8, RZ, RZ, 0x1e1 ;  /* 0x000001e1ff087424 */ /* 0x000fe400078e00ff */
[----:B------:R-:W-:Y:S02]  /*1590*/  IMAD.MOV.U32 R12, RZ, RZ, 0x1 ;  /* 0x00000001ff0c7424 */ /* 0x000fe400078e00ff */
[----:B0-----:R-:W-:-:S07]  /*15a0*/  IMAD.MOV.U32 R13, RZ, RZ, RZ ;  /* 0x000000ffff0d7224 */ /* 0x001fce00078e00ff */
[----:B------:R-:W-:-:S07]  /*15b0*/  LEPC R20, `(.L_x_17) ;  /* 0x000000001014794e */ /* 0x000fce0000000000 */
[----:B-12--5:R-:W-:Y:S05]  /*15c0*/  CALL.ABS.NOINC R14 ;  /* 0x000000000e007343 */ /* 0x026fea0003c00000 */
.L_x_17:
[----:B------:R-:W-:-:S06]  /*15d0*/  ULOP3.LUT UR4, UR36, 0x1, URZ, 0xfc, !UPT ;  /* 0x0000000124047892 */ /* 0x000fcc000f8efc3f */
[----:B------:R-:W-:-:S05]  /*15e0*/  IMAD.U32 R0, RZ, RZ, UR4 ;  /* 0x00000004ff007e24 */ /* 0x000fca000f8e00ff */
[----:B------:R-:W-:-:S13]  /*15f0*/  ISETP.NE.AND P0, PT, R0, 0x3, PT ;  /* 0x000000030000780c */ /* 0x000fda0003f05270 */
[----:B------:R-:W-:Y:S05]  /*1600*/  @!P0 BRA `(.L_x_18) ;  /* 0x0000000000048947 */ /* 0x000fea0003800000 */
[----:B------:R-:W-:Y:S01]  /*1610*/  BPT.TRAP 0x1 ;  /* 0x000000040000795c */ /* 0x000fe20000300000 */
.L_x_18:
[----:B------:R-:W3:Y:S01]  /*1620*/  S2UR UR5, SR_CgaCtaId ;  /* 0x00000000000579c3 */ /* 0x000ee20000008800 */
[----:B------:R-:W-:Y:S01]  /*1630*/  UMOV UR4, 0x400 ;  /* 0x0000040000047882 */ /* 0x000fe20000000000 */
[----:B------:R-:W-:Y:S02]  /*1640*/  IMAD.U32 R0, RZ, RZ, UR45 ;  /* 0x0000002dff007e24 */ /* 0x000fe4000f8e00ff */
[----:B------:R-:W-:-:S03]  /*1650*/  IMAD.U32 R3, RZ, RZ, UR44 ;  /* 0x0000002cff037e24 */ /* 0x000fc6000f8e00ff */
[----:B------:R-:W-:Y:S01]  /*1660*/  SHF.L.U32 R0, R0, 0x1f, RZ ;  /* 0x0000001f00007819 */ /* 0x000fe200000006ff */
[----:B---3--:R-:W-:-:S06]  /*1670*/  ULEA UR4, UR5, UR4, 0x18 ;  /* 0x0000000405047291 */ /* 0x008fcc000f8ec03f */
[----:B01----:R-:W-:-:S04]  /*1680*/  IMAD.U32 R4, RZ, RZ, UR4 ;  /* 0x00000004ff047e24 */ /* 0x003fc8000f8e00ff */
[----:B------:R-:W-:-:S04]  /*1690*/  IMAD R3, R3, 0x8, R4 ;  /* 0x0000000803037824 */ /* 0x000fc800078e0204 */
[----:B------:R0:W1:Y:S01]  /*16a0*/  SYNCS.PHASECHK.TRANS64.TRYWAIT P1, [R3+URZ], R0 ;  /* 0x00000000030075a7 */ /* 0x000062000802017f */
[----:B------:R-:W-:Y:S05]  /*16b0*/  @!P0 BRA `(.L_x_19) ;  /* 0x0000000000048947 */ /* 0x000fea0003800000 */
[----:B------:R-:W-:Y:S01]  /*16c0*/  BPT.TRAP 0x1 ;  /* 0x000000040000795c */ /* 0x000fe20000300000 */
.L_x_19:
[----:B-1----:R-:W-:Y:S05]  /*16d0*/  @P1 BRA `(.L_x_20) ;  /* 0x0000000000081947 */ /* 0x002fea0003800000 */
[----:B------:R-:W1:Y:S02]  /*16e0*/  SYNCS.PHASECHK.TRANS64.TRYWAIT P1, [R3+URZ], R0 ;  /* 0x00000000030075a7 */ /* 0x000e64000802017f */
[----:B-1----:R-:W-:Y:S05]  /*16f0*/  @!P1 BRA `(.L_x_21) ;  /* 0x0000010800889947 */ /* 0x002fea0003800000 */
.L_x_20:
[----:B------:R-:W-:-:S04]  /*1700*/  UISETP.LT.AND UP0, UPT, UR46, 0x1, UPT ;  /* 0x000000012e00788c */ /* 0x000fc8000bf01270 */
[----:B------:R-:W-:-:S06]  /*1710*/  USEL UR4, UR46, 0x1, UP0 ;  /* 0x000000012e047887 */ /* 0x000fcc0008000000 */
[----:B01----:R-:W-:Y:S01]  /*1720*/  IMAD.U32 R0, RZ, RZ, UR4 ;  /* 0x00000004ff007e24 */ /* 0x003fe2000f8e00ff */
[----:B------:R-:W-:Y:S05]  /*1730*/  WARPSYNC.ALL ;  /* 0x0000000000007948 */ /* 0x000fea0003800000 */
[----:B------:R-:W-:-:S04]  /*1740*/  IADD3 R0, -R0, UR46, RZ ;  /* 0x0000002e00007c10 */ /* 0x000fc8000fffe1ff */
[----:B------:R-:W-:Y:S02]  /*1750*/  ISETP.GE.AND P1, PT, R0, 0x1, PT ;  /* 0x000000010000780c */ /* 0x000fe40003f26270 */
[----:B------:R-:W-:Y:S01]  /*1760*/  R2UR UR4, R4 ;  /* 0x00000000040472ca */ /* 0x000fe200000e0000 */
[----:B------:R-:W-:Y:S01]  /*1770*/  ULOP3.LUT UR32, UR52, 0x10000, URZ, 0xfc, !UPT ;  /* 0x0001000034207892 */ /* 0x000fe2000f8efc3f */
[----:B------:R-:W-:Y:S01]  /*1780*/  WARPGROUP.ARRIVE ;  /* 0x00000000000079c5 */ /* 0x000fe20000000000 */
[----:B------:R-:W-:Y:S01]  /*1790*/  UMOV UR9, 0x40000040 ;  /* 0x4000004000097882 */ /* 0x000fe20000000000 */
[----:B------:R-:W-:Y:S01]  /*17a0*/  UMOV UR11, 0x40000040 ;  /* 0x40000040000b7882 */ /* 0x000fe20000000000 */
[----:B------:R-:W-:Y:S01]  /*17b0*/  UIMAD UR34, UR44, 0xc00, UR32 ;  /* 0x00000c002c2278a4 */ /* 0x000fe2000f8e0220 */
[----:B------:R-:W-:Y:S01]  /*17c0*/  UMOV UR29, UR9 ;  /* 0x00000009001d7c82 */ /* 0x000fe20008000000 */
[----:B------:R-:W-:Y:S01]  /*17d0*/  UMOV UR31, 0x40000040 ;  /* 0x40000040001f7882 */ /* 0x000fe20000000000 */
[----:B------:R-:W-:Y:S01]  /*17e0*/  UMOV UR17, UR9 ;  /* 0x0000000900117c82 */ /* 0x000fe20008000000 */
[----:B------:R-:W-:Y:S01]  /*17f0*/  UMOV UR19, 0x40000040 ;  /* 0x4000004000137882 */ /* 0x000fe20000000000 */
[----:B------:R-:W-:-:S02]  /*1800*/  UMOV UR25, UR9 ;  /* 0x0000000900197c82 */ /* 0x000fc40008000000 */
[----:B------:R-:W-:Y:S01]  /*1810*/  UMOV UR8, UR34 ;  /* 0x0000002200087c82 */ /* 0x000fe20008000000 */
[----:B------:R-:W-:Y:S01]  /*1820*/  UIADD3 UR4, UR4, 0x24100, URZ ;  /* 0x0002410004047890 */ /* 0x000fe2000fffe03f */
[----:B------:R-:W-:Y:S01]  /*1830*/  UMOV UR28, UR8 ;  /* 0x00000008001c7c82 */ /* 0x000fe20008000000 */
[----:B------:R-:W-:Y:S02]  /*1840*/  UMOV UR16, UR8 ;  /* 0x0000000800107c82 */ /* 0x000fe40008000000 */
[----:B------:R-:W-:Y:S01]  /*1850*/  USHF.R.U32.HI UR4, URZ, 0x4, UR4 ;  /* 0x000000043f047899 */ /* 0x000fe20008011604 */
[----:B------:R-:W-:Y:S01]  /*1860*/  UMOV UR24, UR8 ;  /* 0x0000000800187c82 */ /* 0x000fe20008000000 */
[----:B------:R-:W-:Y:S02]  /*1870*/  UMOV UR27, 0x40000040 ;  /* 0x40000040001b7882 */ /* 0x000fe40000000000 */
[----:B------:R-:W-:Y:S01]  /*1880*/  ULOP3.LUT UR4, UR4, 0x3fff, URZ, 0xc0, !UPT ;  /* 0x00003fff04047892 */ /* 0x000fe2000f8ec03f */
[----:B------:R-:W-:Y:S01]  /*1890*/  UMOV UR12, UR8 ;  /* 0x00000008000c7c82 */ /* 0x000fe20008000000 */
[----:B------:R-:W-:-:S02]  /*18a0*/  UMOV UR13, UR9 ;  /* 0x00000009000d7c82 */ /* 0x000fc40008000000 */
[----:B------:R-:W-:Y:S01]  /*18b0*/  ULOP3.LUT UR33, UR4, 0x10000, URZ, 0xfc, !UPT ;  /* 0x0001000004217892 */ /* 0x000fe2000f8efc3f */
[----:B------:R-:W-:Y:S01]  /*18c0*/  UMOV UR15, 0x40000040 ;  /* 0x40000040000f7882 */ /* 0x000fe20000000000 */
[----:B------:R-:W-:Y:S02]  /*18d0*/  UMOV UR20, UR8 ;  /* 0x0000000800147c82 */ /* 0x000fe40008000000 */
[----:B------:R-:W-:Y:S01]  /*18e0*/  UIMAD UR35, UR44, 0x380, UR33 ;  /* 0x000003802c2378a4 */ /* 0x000fe2000f8e0221 */
[----:B------:R-:W-:Y:S01]  /*18f0*/  UMOV UR21, UR9 ;  /* 0x0000000900157c82 */ /* 0x000fe20008000000 */
[----:B------:R-:W-:Y:S02]  /*1900*/  UMOV UR23, 0x40000040 ;  /* 0x4000004000177882 */ /* 0x000fe40000000000 */
[----:B------:R-:W-:Y:S02]  /*1910*/  UIADD3 UR30, UR35, 0x80, URZ ;  /* 0x00000080231e7890 */ /* 0x000fe4000fffe03f */
[----:B------:R-:W-:-:S02]  /*1920*/  UIADD3 UR18, UR35, 0x100, URZ ;  /* 0x0000010023127890 */ /* 0x000fc4000fffe03f */
[----:B------:R-:W-:Y:S01]  /*1930*/  UMOV UR10, UR35 ;  /* 0x00000023000a7c82 */ /* 0x000fe20008000000 */
[----:B------:R-:W-:Y:S01]  /*1940*/  UIADD3 UR26, UR35, 0x180, URZ ;  /* 0x00000180231a7890 */ /* 0x000fe2000fffe03f */
[----:B------:R-:W-:Y:S01]  /*1950*/  IGMMA.64x16x32.S8.S8 R184, gdesc[UR8], RZ, !UPT, gsb0 ;  /* 0x0060000008b879f1 */ /* 0x000fe2000c0410ff */
[----:B------:R-:W-:Y:S02]  /*1960*/  UIADD3 UR14, UR35, 0x200, URZ ;  /* 0x00000200230e7890 */ /* 0x000fe4000fffe03f */
[----:B------:R-:W-:Y:S02]  /*1970*/  UIADD3 UR22, UR35, 0x280, URZ ;  /* 0x0000028023167890 */ /* 0x000fe4000fffe03f */
[----:B------:R-:W-:Y:S01]  /*1980*/  UIADD3 UR6, UR35, 0x300, URZ ;  /* 0x0000030023067890 */ /* 0x000fe2000fffe03f */
[----:B------:R-:W-:Y:S01]  /*1990*/  UMOV UR4, UR8 ;  /* 0x0000000800047c82 */ /* 0x000fe20008000000 */
[----:B------:R-:W-:Y:S01]  /*19a0*/  UMOV UR5, UR9 ;  /* 0x0000000900057c82 */ /* 0x000fe20008000000 */
[----:B------:R-:W-:Y:S01]  /*19b0*/  UMOV UR7, 0x40000040 ;  /* 0x4000004000077882 */ /* 0x000fe20000000000 */
[----:B------:R-:W-:-:S02]  /*19c0*/  WARPGROUP.DEPBAR.LE gsb0, 0x0 ;  /* 0x00008000000079c5 */ /* 0x000fc40000010000 */
[----:B------:R-:W-:-:S06]  /*19d0*/  WARPGROUP.ARRIVE ;  /* 0x00000000000079c5 */ /* 0x000fcc0000000000 */
[----:B------:R-:W-:Y:S03]  /*19e0*/  IGMMA.64x16x32.S8.S8 R160, gdesc[UR28], RZ, !UPT, gsb0 ;  /* 0x006000001ca079f1 */ /* 0x000fe6000c0410ff */
[----:B------:R-:W-:Y:S02]  /*19f0*/  WARPGROUP.DEPBAR.LE gsb0, 0x0 ;  /* 0x00008000000079c5 */ /* 0x000fe40000010000 */
[----:B------:R-:W-:-:S06]  /*1a00*/  WARPGROUP.ARRIVE ;  /* 0x00000000000079c5 */ /* 0x000fcc0000000000 */
[----:B------:R-:W-:Y:S03]  /*1a10*/  IGMMA.64x16x32.S8.S8 R136, gdesc[UR16], RZ, !UPT, gsb0 ;  /* 0x00600000108879f1 */ /* 0x000fe6000c0410ff */
[----:B------:R-:W-:Y:S02]  /*1a20*/  WARPGROUP.DEPBAR.LE gsb0, 0x0 ;  /* 0x00008000000079c5 */ /* 0x000fe40000010000 */
[----:B------:R-:W-:-:S06]  /*1a30*/  WARPGROUP.ARRIVE ;  /* 0x00000000000079c5 */ /* 0x000fcc0000000000 */
[----:B------:R-:W-:Y:S03]  /*1a40*/  IGMMA.64x16x32.S8.S8 R112, gdesc[UR24], RZ, !UPT, gsb0 ;  /* 0x00600000187079f1 */ /* 0x000fe6000c0410ff */
[----:B------:R-:W-:Y:S02]  /*1a50*/  WARPGROUP.DEPBAR.LE gsb0, 0x0 ;  /* 0x00008000000079c5 */ /* 0x000fe40000010000 */
[----:B------:R-:W-:-:S06]  /*1a60*/  WARPGROUP.ARRIVE ;  /* 0x00000000000079c5 */ /* 0x000fcc0000000000 */
[----:B------:R-:W-:Y:S01]  /*1a70*/  IGMMA.64x16x32.S8.S8 R88, gdesc[UR12], RZ, !UPT, gsb0 ;  /* 0x006000000c5879f1 */ /* 0x000fe2000c0410ff */
[----:B------:R-:W-:Y:S02]  /*1a80*/  UIADD3 UR12, UR34, 0x400, URZ ;  /* 0x00000400220c7890 */ /* 0x000fe4000fffe03f */
[----:B------:R-:W-:Y:S02]  /*1a90*/  WARPGROUP.DEPBAR.LE gsb0, 0x0 ;  /* 0x00008000000079c5 */ /* 0x000fe40000010000 */
[----:B------:R-:W-:-:S06]  /*1aa0*/  WARPGROUP.ARRIVE ;  /* 0x00000000000079c5 */ /* 0x000fcc0000000000 */
[----:B------:R-:W-:Y:S03]  /*1ab0*/  IGMMA.64x16x32.S8.S8 R64, gdesc[UR20], RZ, !UPT, gsb0 ;  /* 0x00600000144079f1 */ /* 0x000fe6000c0410ff */
[----:B------:R-:W-:Y:S02]  /*1ac0*/  WARPGROUP.DEPBAR.LE gsb0, 0x0 ;  /* 0x00008000000079c5 */ /* 0x000fe40000010000 */
[----:B------:R-:W-:-:S06]  /*1ad0*/  WARPGROUP.ARRIVE ;  /* 0x00000000000079c5 */ /* 0x000fcc0000000000 */
[----:B------:R-:W-:Y:S01]  /*1ae0*/  IGMMA.64x16x32.S8.S8 R40, gdesc[UR4], RZ, !UPT, gsb0 ;  /* 0x00600000042879f1 */ /* 0x000fe2000c0410ff */
[----:B------:R-:W-:Y:S01]  /*1af0*/  UMOV UR4, UR12 ;  /* 0x0000000c00047c82 */ /* 0x000fe20008000000 */
[----:B------:R-:W-:Y:S01]  /*1b00*/  UMOV UR5, 0x40000040 ;  /* 0x4000004000057882 */ /* 0x000fe20000000000 */
[----:B------:R-:W-:Y:S01]  /*1b10*/  UMOV UR20, UR4 ;  /* 0x0000000400147c82 */ /* 0x000fe20008000000 */
        /* <DEDUP_REMOVED lines=21> */
[----:B------:R-:W-:Y:S01]  /*1c70*/  UIADD3 UR13, UR34, 0x2, URZ ;  /* 0x00000002220d7890 */ /* 0x000fe2000fffe03f */
        /* <DEDUP_REMOVED lines=30> */
[----:B------:R-:W-:Y:S01]  /*1e60*/  UMOV UR11, UR31 ;  /* 0x0000001f000b7c82 */ /* 0x000fe20008000000 */
[----:B------:R-:W-:Y:S01]  /*1e70*/  UIADD3 UR30, UR35, 0x2, URZ ;  /* 0x00000002231e7890 */ /* 0x000fe2000fffe03f */
[----:B------:R-:W-:Y:S01]  /*1e80*/  UMOV UR31, 0x40000040 ;  /* 0x40000040001f7882 */ /* 0x000fe20000000000 */
        /* <DEDUP_REMOVED lines=12> */
[----:B------:R-:W-:Y:S01]  /*1f50*/  UMOV UR18, UR22 ;  /* 0x0000001600127c82 */ /* 0x000fe20008000000 */
[----:B------:R-:W-:Y:S01]  /*1f60*/  UMOV UR19, UR23 ;  /* 0x0000001700137c82 */ /* 0x000fe20008000000 */
[----:B------:R-:W-:Y:S01]  /*1f70*/  UIADD3 UR22, UR35, 0x302, URZ ;  /* 0x0000030223167890 */ /* 0x000fe2000fffe03f */
[----:B------:R-:W-:Y:S01]  /*1f80*/  UMOV UR23, 0x40000040 ;  /* 0x4000004000177882 */ /* 0x000fe20000000000 */
[----:B------:R-:W-:Y:S02]  /*1f90*/  WARPGROUP.DEPBAR.LE gsb0, 0x0 ;  /* 0x00008000000079c5 */ /* 0x000fe40000010000 */
[----:B------:R-:W-:-:S06]  /*1fa0*/  WARPGROUP.ARRIVE ;  /* 0x00000000000079c5 */ /* 0x000fcc0000000000 */
[----:B------:R-:W-:Y:S01]  /*1fb0*/  IGMMA.64x16x32.S8.S8 R96, gdesc[UR8], RZ, !UPT, gsb0 ;  /* 0x00600000086079f1 */ /* 0x000fe2000c0410ff */
[----:B------:R-:W-:Y:S01]  /*1fc0*/  UIADD3 UR10, UR35, 0x82, URZ ;  /* 0x00000082230a7890 */ /* 0x000fe2000fffe03f */
[----:B------:R-:W-:Y:S01]  /*1fd0*/  UMOV UR8, UR28 ;  /* 0x0000001c00087c82 */ /* 0x000fe20008000000 */
[----:B------:R-:W-:Y:S01]  /*1fe0*/  UMOV UR9, UR29 ;  /* 0x0000001d00097c82 */ /* 0x000fe20008000000 */
        /* <DEDUP_REMOVED lines=24> */
[----:B------:R-:W-:Y:S03]  /*2170*/  IGMMA.64x16x32.S8.S8 R184, gdesc[UR28], R184, gsb0 ;  /* 0x006000001cb879f1 */ /* 0x000fe600080410b8 */
[----:B------:R-:W-:Y:S02]  /*2180*/  WARPGROUP.DEPBAR.LE gsb0, 0x0 ;  /* 0x00008000000079c5 */ /* 0x000fe40000010000 */
[----:B------:R-:W-:-:S06]  /*2190*/  WARPGROUP.ARRIVE ;  /* 0x00000000000079c5 */ /* 0x000fcc0000000000 */
[----:B------:R-:W-:Y:S01]  /*21a0*/  IGMMA.64x16x32.S8.S8 R160, gdesc[UR8], R160, gsb0 ;  /* 0x0060000008a079f1 */ /* 0x000fe200080410a0 */
[----:B------:R-:W-:Y:S02]  /*21b0*/  UIADD3 UR8, UR34, 0x402, URZ ;  /* 0x0000040222087890 */ /* 0x000fe4000fffe03f */
[----:B------:R-:W-:Y:S02]  /*21c0*/  WARPGROUP.DEPBAR.LE gsb0, 0x0 ;  /* 0x00008000000079c5 */ /* 0x000fe40000010000 */
[----:B------:R-:W-:-:S06]  /*21d0*/  WARPGROUP.ARRIVE ;  /* 0x00000000000079c5 */ /* 0x000fcc0000000000 */
[----:B------:R-:W-:Y:S03]  /*21e0*/  IGMMA.64x16x32.S8.S8 R136, gdesc[UR24], R136, gsb0 ;  /* 0x00600000188879f1 */ /* 0x000fe60008041088 */
        /* <DEDUP_REMOVED lines=11> */
[----:B------:R-:W-:Y:S01]  /*22a0*/  IGMMA.64x16x32.S8.S8 R40, gdesc[UR20], R40, gsb0 ;  /* 0x00600000142879f1 */ /* 0x000fe20008041028 */
        /* <DEDUP_REMOVED lines=16> */
[----:B------:R-:W-:Y:S03]  /*23b0*/  IGMMA.64x16x32.S8.S8 R32, gdesc[UR20], R32, gsb0 ;  /* 0x00600000142079f1 */ /* 0x000fe60008041020 */
[----:B------:R-:W-:Y:S02]  /*23c0*/  WARPGROUP.DEPBAR.LE gsb0, 0x0 ;  /* 0x00008000000079c5 */ /* 0x000fe40000010000 */
[----:B------:R-:W-:-:S06]  /*23d0*/  WARPGROUP.ARRIVE ;  /* 0x00000000000079c5 */ /* 0x000fcc0000000000 */
[----:B------:R-:W-:Y:S01]  /*23e0*/  IGMMA.64x16x32.S8.S8 R56, gdesc[UR4], R56, gsb0 ;  /* 0x00600000043879f1 */ /* 0x000fe20008041038 */
[----:B------:R-:W-:Y:S01]  /*23f0*/  UIADD3 UR4, UR34, 0x802, URZ ;  /* 0x0000080222047890 */ /* 0x000fe2000fffe03f */
        /* <DEDUP_REMOVED lines=32> */
[----:B------:R-:W-:Y:S01]  /*2600*/  IGMMA.64x16x32.S8.S8 R168, gdesc[UR28], R168, gsb0 ;  /* 0x006000001ca879f1 */ /* 0x000fe200080410a8 */
[----:B------:R-:W-:Y:S01]  /*2610*/  UMOV UR30, UR6 ;  /* 0x00000006001e7c82 */ /* 0x000fe20008000000 */
[----:B------:R-:W-:Y:S01]  /*2620*/  UMOV UR31, UR7 ;  /* 0x00000007001f7c82 */ /* 0x000fe20008000000 */
[----:B------:R-:W-:Y:S01]  /*2630*/  UIADD3 UR6, UR35, 0x4, URZ ;  /* 0x0000000423067890 */ /* 0x000fe2000fffe03f */
[----:B------:R-:W-:Y:S01]  /*2640*/  UMOV UR7, 0x40000040 ;  /* 0x4000004000077882 */ /* 0x000fe20000000000 */
[----:B------:R-:W-:Y:S02]  /*2650*/  WARPGROUP.DEPBAR.LE gsb0, 0x0 ;  /* 0x00008000000079c5 */ /* 0x000fe40000010000 */
[----:B------:R-:W-:-:S06]  /*2660*/  WARPGROUP.ARRIVE ;  /* 0x00000000000079c5 */ /* 0x000fcc0000000000 */
[----:B------:R-:W-:Y:S01]  /*2670*/  IGMMA.64x16x32.S8.S8 R144, gdesc[UR8], R144, gsb0 ;  /* 0x00600000089079f1 */ /* 0x000fe20008041090 */
[----:B------:R-:W-:Y:S01]  /*2680*/  UIADD3 UR10, UR35, 0x104, URZ ;  /* 0x00000104230a7890 */ /* 0x000fe2000fffe03f */
[----:B------:R-:W-:Y:S01]  /*2690*/  UMOV UR8, UR4 ;  /* 0x0000000400087c82 */ /* 0x000fe20008000000 */
[----:B------:R-:W-:Y:S01]  /*26a0*/  UMOV UR9, UR5 ;  /* 0x0000000500097c82 */ /* 0x000fe20008000000 */
        /* <DEDUP_REMOVED lines=75> */
[----:B------:R-:W-:Y:S02]  /*2b60*/  UMOV UR21, 0x40000040 ;  /* 0x4000004000157882 */ /* 0x000fe40000000000 */
        /* <DEDUP_REMOVED lines=12> */
[----:B------:R-:W-:Y:S01]  /*2c30*/  IGMMA.64x16x32.S8.S8 R128, gdesc[UR8], R128, gsb0 ;  /* 0x00600000088079f1 */ /* 0x000fe20008041080 */
[----:B------:R-:W-:-:S07]  /*2c40*/  UIADD3 UR8, UR34, 0x6, URZ ;  /* 0x0000000622087890 */ /* 0x000fce000fffe03f */
[----:B------:R-:W-:Y:S01]  /*2c50*/  UMOV UR20, UR8 ;  /* 0x0000000800147c82 */ /* 0x000fe20008000000 */
        /* <DEDUP_REMOVED lines=37> */
[----:B------:R-:W-:-:S04]  /*2eb0*/  UMOV UR11, 0x40000040 ;  /* 0x40000040000b7882 */ /* 0x000fc80000000000 */
[----:B------:R-:W-:Y:S01]  /*2ec0*/  UMOV UR22, UR10 ;  /* 0x0000000a00167c82 */ /* 0x000fe20008000000 */
        /* <DEDUP_REMOVED lines=24> */
[----:B------:R-:W-:Y:S02]  /*3050*/  UIADD3 UR4, UR35, 0x106, URZ ;  /* 0x0000010623047890 */ /* 0x000fe4000fffe03f */
[----:B------:R-:W-:Y:S01]  /*3060*/  UIADD3 UR6, UR35, 0x286, URZ ;  /* 0x0000028623067890 */ /* 0x000fe2000fffe03f */
[----:B------:R-:W-:Y:S01]  /*3070*/  UMOV UR5, UR21 ;  /* 0x0000001500057c82 */ /* 0x000fe20008000000 */
[----:B------:R-:W-:-:S03]  /*3080*/  UMOV UR7, 0x40000040 ;  /* 0x4000004000077882 */ /* 0x000fc60000000000 */
[----:B------:R-:W-:Y:S01]  /*3090*/  UMOV UR10, UR4 ;  /* 0x00000004000a7c82 */ /* 0x000fe20008000000 */
[----:B------:R-:W-:Y:S01]  /*30a0*/  UMOV UR4, UR20 ;  /* 0x0000001400047c82 */ /* 0x000fe20008000000 */
        /* <DEDUP_REMOVED lines=10> */
[----:B------:R-:W-:Y:S01]  /*3150*/  UIADD3 UR34, UR34, 0x806, URZ ;  /* 0x0000080622227890 */ /* 0x000fe2000fffe03f */
        /* <DEDUP_REMOVED lines=83> */
[----:B------:R-:W-:Y:S05]  /*3690*/  @!P1 BRA `(.L_x_22) ;  /* 0x0000002000709947 */ /* 0x000fea0003800000 */
[----:B------:R-:W-:Y:S01]  /*36a0*/  UIADD3 UR35, UR44, 0x1, URZ ;  /* 0x000000012c237890 */ /* 0x000fe2000fffe03f */
[----:B------:R-:W-:Y:S01]  /*36b0*/  R2UR UR53, R0 ;  /* 0x00000000003572ca */ /* 0x000fe200000e0000 */
[----:B------:R-:W-:Y:S02]  /*36c0*/  UMOV UR34, UR44 ;  /* 0x0000002c00227c82 */ /* 0x000fe40008000000 */
[----:B------:R-:W-:-:S04]  /*36d0*/  UISETP.NE.AND UP0, UPT, UR35, 0x3, UPT ;  /* 0x000000032300788c */ /* 0x000fc8000bf05270 */
[----:B------:R-:W-:Y:S02]  /*36e0*/  USEL UR52, URZ, 0x1, UP0 ;  /* 0x000000013f347887 */ /* 0x000fe40008000000 */
[----:B------:R-:W-:Y:S02]  /*36f0*/  USEL UR35, UR35, URZ, UP0 ;  /* 0x0000003f23237287 */ /* 0x000fe40008000000 */
[----:B------:R-:W-:-:S12]  /*3700*/  ULOP3.LUT UR52, UR45, UR52, URZ, 0x3c, !UPT ;  /* 0x000000342d347292 */ /* 0x000fd8000f8e3c3f */
.L_x_29:
[----:B------:R-:W-:Y:S05]  /*3710*/  @!P0 BRA `(.L_x_23) ;  /* 0x0000000000048947 */ /* 0x000fea0003800000 */
[----:B------:R-:W-:Y:S01]  /*3720*/  BPT.TRAP 0x1 ;  /* 0x000000040000795c */ /* 0x000fe20000300000 */
.L_x_23:
[----:B------:R-:W0:Y:S01]  /*3730*/  S2UR UR5, SR_CgaCtaId ;  /* 0x00000000000579c3 */ /* 0x000e220000008800 */
[----:B------:R-:W-:Y:S01]  /*3740*/  UMOV UR4, 0x400 ;  /* 0x0000040000047882 */ /* 0x000fe20000000000 */
[----:B------:R-:W-:Y:S02]  /*3750*/  IMAD.U32 R0, RZ, RZ, UR52 ;  /* 0x00000034ff007e24 */ /* 0x000fe4000f8e00ff */
[----:B------:R-:W-:-:S03]  /*3760*/  IMAD.U32 R3, RZ, RZ, UR35 ;  /* 0x00000023ff037e24 */ /* 0x000fc6000f8e00ff */
[----:B------:R-:W-:Y:S01]  /*3770*/  SHF.L.U32 R0, R0, 0x1f, RZ ;  /* 0x0000001f00007819 */ /* 0x000fe200000006ff */
[----:B0-----:R-:W-:-:S06]  /*3780*/  ULEA UR4, UR5, UR4, 0x18 ;  /* 0x0000000405047291 */ /* 0x001fcc000f8ec03f */
[----:B------:R-:W-:-:S04]  /*3790*/  IMAD.U32 R4, RZ, RZ, UR4 ;  /* 0x00000004ff047e24 */ /* 0x000fc8000f8e00ff */
[----:B------:R-:W-:-:S04]  /*37a0*/  IMAD R3, R3, 0x8, R4 ;  /* 0x0000000803037824 */ /* 0x000fc800078e0204 */
[----:B------:R0:W1:Y:S01]  /*37b0*/  SYNCS.PHASECHK.TRANS64.TRYWAIT P1, [R3+URZ], R0 ;  /* 0x00000000030075a7 */ /* 0x000062000802017f */
[----:B------:R-:W-:Y:S05]  /*37c0*/  @!P0 BRA `(.L_x_24) ;  /* 0x0000000000048947 */ /* 0x000fea0003800000 */
[----:B------:R-:W-:Y:S01]  /*37d0*/  BPT.TRAP 0x1 ;  /* 0x000000040000795c */ /* 0x000fe20000300000 */
.L_x_24:
[----:B-1----:R-:W-:Y:S05]  /*37e0*/  @P1 BRA `(.L_x_25) ;  /* 0x0000000000081947 */ /* 0x002fea0003800000 */
[----:B------:R-:W1:Y:S02]  /*37f0*/  SYNCS.PHASECHK.TRANS64.TRYWAIT P1, [R3+URZ], R0 ;  /* 0x00000000030075a7 */ /* 0x000e64000802017f */
[----:B-1----:R-:W-:Y:S05]  /*3800*/  @!P1 BRA `(.L_x_26) ;  /* 0x000000e800589947 */ /* 0x002fea0003800000 */
.L_x_25:
[----:B------:R-:W-:Y:S01]  /*3810*/  UIMAD UR54, UR35, 0xc00, UR32 ;  /* 0x00000c00233678a4 */ /* 0x000fe2000f8e0220 */
[----:B------:R-:W-:Y:S01]  /*3820*/  WARPGROUP.ARRIVE ;  /* 0x00000000000079c5 */ /* 0x000fe20000000000 */
[----:B------:R-:W-:Y:S01]  /*3830*/  UIMAD UR55, UR35, 0x380, UR33 ;  /* 0x00000380233778a4 */ /* 0x000fe2000f8e0221 */
[----:B------:R-:W-:Y:S01]  /*3840*/  UMOV UR25, 0x40000040 ;  /* 0x4000004000197882 */ /* 0x000fe20000000000 */
[----:B------:R-:W-:Y:S02]  /*3850*/  UMOV UR27, 0x40000040 ;  /* 0x40000040001b7882 */ /* 0x000fe40000000000 */
[----:B------:R-:W-:Y:S01]  /*3860*/  UIADD3 UR22, UR55, 0x80, URZ ;  /* 0x0000008037167890 */ /* 0x000fe2000fffe03f */
[----:B------:R-:W-:Y:S02]  /*3870*/  UMOV UR24, UR54 ;  /* 0x0000003600187c82 */ /* 0x000fe40008000000 */
[----:B------:R-:W-:Y:S01]  /*3880*/  UMOV UR26, UR55 ;  /* 0x00000037001a7c82 */ /* 0x000fe20008000000 */
[----:B------:R-:W-:Y:S01]  /*3890*/  UMOV UR20, UR24 ;  /* 0x0000001800147c82 */ /* 0x000fe20008000000 */
[----:B------:R-:W-:Y:S01]  /*38a0*/  IGMMA.64x16x32.S8.S8 R184, gdesc[UR24], R184, gsb0 ;  /* 0x0060000018b879f1 */ /* 0x000fe200080410b8 */
[----:B------:R-:W-:Y:S01]  /*38b0*/  UMOV UR21, UR25 ;  /* 0x0000001900157c82 */ /* 0x000fe20008000000 */
[----:B------:R-:W-:Y:S01]  /*38c0*/  UMOV UR23, 0x40000040 ;  /* 0x4000004000177882 */ /* 0x000fe20000000000 */
[----:B------:R-:W-:Y:S01]  /*38d0*/  UIADD3 UR18, UR55, 0x100, URZ ;  /* 0x0000010037127890 */ /* 0x000fe2000fffe03f */
[----:B------:R-:W-:Y:S01]  /*38e0*/  UMOV UR16, UR24 ;  /* 0x0000001800107c82 */ /* 0x000fe20008000000 */
        /* <DEDUP_REMOVED lines=105> */
[----:B------:R-:W-:Y:S02]  /*3f80*/  UIADD3 UR12, UR54, 0x2, URZ ;  /* 0x00000002360c7890 */ /* 0x000fe4000fffe03f */
        /* <DEDUP_REMOVED lines=16> */
[----:B------:R-:W-:Y:S01]  /*4090*/  UMOV UR24, UR12 ;  /* 0x0000000c00187c82 */ /* 0x000fe20008000000 */
[----:B------:R-:W-:Y:S01]  /*40a0*/  UMOV UR25, 0x40000040 ;  /* 0x4000004000197882 */ /* 0x000fe20000000000 */
        /* <DEDUP_REMOVED lines=355> */
[----:B------:R-:W-:Y:S01]  /*56e0*/  BPT.TRAP 0x1 ;  /* 0x000000040000795c */ /* 0x000fe20000300000 */
.L_x_27:
[----:B------:R-:W-:Y:S01]  /*56f0*/  ISETP.NE.AND P1, PT, R18, RZ, PT ;  /* 0x000000ff1200720c */ /* 0x000fe20003f25270 */
[----:B01----:R-:W-:Y:S01]  /*5700*/  IMAD.U32 R3, RZ, RZ, UR34 ;  /* 0x00000022ff037e24 */ /* 0x003fe2000f8e00ff */
[----:B------:R-:W-:-:S11]  /*5710*/  UISETP.GT.U32.AND UP0, UPT, UR36, 0x1, UPT ;  /* 0x000000012400788c */ /* 0x000fd6000bf04070 */
[----:B------:R-:W-:-:S04]  /*5720*/  @P1 IMAD R0, R3, 0x8, R4 ;  /* 0x0000000803001824 */ /* 0x000fc800078e0204 */
[----:B------:R-:W-:-:S05]  /*5730*/  @P1 VIADD R0, R0, 0x18 ;  /* 0x0000001800001836 */ /* 0x000fca0000000000 */
[----:B------:R-:W-:-:S04]  /*5740*/  @P1 PRMT R0, R19, 0x654, R0 ;  /* 0x0000065413001816 */ /* 0x000fc80000000000 */
[----:B------:R0:W-:Y:S01]  /*5750*/  @P1 SYNCS.ARRIVE.TRANS64.RED.A1T0 RZ, [R0+URZ], RZ ;  /* 0x000000ff00ff19a7 */ /* 0x0001e2000810043f */
[----:B------:R-:W-:-:S13]  /*5760*/  PLOP3.LUT P1, PT, PT, PT, UP0, 0x80, 0x0 ;  /* 0x000000000000781c */ /* 0x000fda0003f2f008 */
[----:B0-----:R-:W-:Y:S05]  /*5770*/  @P1 BRA `(.L_x_28) ;  /* 0x0000000000041947 */ /* 0x001fea0003800000 */
[----:B------:R-:W-:Y:S01]  /*5780*/  BPT.TRAP 0x1 ;  /* 0x000000040000795c */ /* 0x000fe20000300000 */
.L_x_28:
[----:B------:R-:W-:Y:S02]  /*5790*/  UISETP.GT.AND UP2, UPT, UR53, 0x1, UPT ;  /* 0x000000013500788c */ /* 0x000fe4000bf44270 */
[----:B------:R-:W-:Y:S02]  /*57a0*/  UIADD3 UR35, UR35, 0x1, URZ ;  /* 0x0000000123237890 */ /* 0x000fe4000fffe03f */
[----:B------:R-:W-:Y:S02]  /*57b0*/  UIADD3 UR34, UR34, 0x1, URZ ;  /* 0x0000000122227890 */ /* 0x000fe4000fffe03f */
[----:B------:R-:W-:Y:S01]  /*57c0*/  PLOP3.LUT P1, PT, PT, PT, UP2, 0x80, 0x0 ;  /* 0x000000000000781c */ /* 0x000fe20003f2f028 */
[----:B------:R-:W-:Y:S02]  /*57d0*/  UISETP.NE.AND UP0, UPT, UR35, 0x3, UPT ;  /* 0x000000032300788c */ /* 0x000fe4000bf05270 */
[----:B------:R-:W-:Y:S02]  /*57e0*/  UIADD3 UR4, UR53, -0x1, URZ ;  /* 0xffffffff35047890 */ /* 0x000fe4000fffe03f */
[----:B------:R-:W-:-:S02]  /*57f0*/  UISETP.NE.AND UP1, UPT, UR34, 0x3, UPT ;  /* 0x000000032200788c */ /* 0x000fc4000bf25270 */
[----:B------:R-:W-:Y:S02]  /*5800*/  USEL UR5, URZ, 0x1, UP0 ;  /* 0x000000013f057887 */ /* 0x000fe40008000000 */
[----:B------:R-:W-:Y:S02]  /*5810*/  USEL UR35, UR35, URZ, UP0 ;  /* 0x0000003f23237287 */ /* 0x000fe40008000000 */
[----:B------:R-:W-:Y:S02]  /*5820*/  USEL UR34, UR34, URZ, UP1 ;  /* 0x0000003f22227287 */ /* 0x000fe40008800000 */
[----:B------:R-:W-:Y:S01]  /*5830*/  ULOP3.LUT UR52, UR52, UR5, URZ, 0x3c, !UPT ;  /* 0x0000000534347292 */ /* 0x000fe2000f8e3c3f */
[----:B------:R-:W-:Y:S01]  /*5840*/  UMOV UR53, UR4 ;  /* 0x0000000400357c82 */ /* 0x000fe20008000000 */
[----:B------:R-:W-:Y:S10]  /*5850*/  @P1 BRA `(.L_x_29) ;  /* 0xffffffdc00ac1947 */ /* 0x000ff4000383ffff */
.L_x_22:
[----:B------:R-:W0:Y:S02]  /*5860*/  LDC R0, c[0x0][0x28c] ;  /* 0x0000a300ff007b82 */ /* 0x000e240000000800 */
[----:B0-----:R-:W-:-:S13]  /*5870*/  ISETP.GE.AND P1, PT, R0, 0x1, PT ;  /* 0x000000010000780c */ /* 0x001fda0003f26270 */
[----:B------:R-:W-:Y:S05]  /*5880*/  @!P1 BRA `(.L_x_30) ;  /* 0x0000000000549947 */ /* 0x000fea0003800000 */
[----:B------:R-:W-:Y:S05]  /*5890*/  @!P0 BRA `(.L_x_31) ;  /* 0x0000000000048947 */ /* 0x000fea0003800000 */
[----:B------:R-:W-:Y:S01]  /*58a0*/  BPT.TRAP 0x1 ;  /* 0x000000040000795c */ /* 0x000fe20000300000 */
.L_x_31:
[----:B------:R-:W-:Y:S01]  /*58b0*/  ISETP.NE.AND P0, PT, R18, RZ, PT ;  /* 0x000000ff1200720c */ /* 0x000fe20003f05270 */
[----:B------:R-:W-:-:S12]  /*58c0*/  BSSY B0, `(.L_x_32) ;  /* 0x000000d000007945 */ /* 0x000fd80003800000 */
[----:B------:R-:W-:Y:S05]  /*58d0*/  @!P0 BRA `(.L_x_33) ;  /* 0x00000000002c8947 */ /* 0x000fea0003800000 */
[----:B------:R-:W-:-:S04]  /*58e0*/  UISETP.LT.AND UP0, UPT, UR46, 0x1, UPT ;  /* 0x000000012e00788c */ /* 0x000fc8000bf01270 */
[----:B------:R-:W-:-:S04]  /*58f0*/  USEL UR6, UR46, 0x1, UP0 ;  /* 0x000000012e067887 */ /* 0x000fc80008000000 */
[----:B------:R-:W-:-:S04]  /*5900*/  UIADD3 UR6, UR44, UR46, -UR6 ;  /* 0x0000002e2c067290 */ /* 0x000fc8000fffe806 */
[----:B------:R-:W-:-:S04]  /*5910*/  UIMAD.WIDE.U32 UR4, UR6, -0x55555555, URZ ;  /* 0xaaaaaaab060478a5 */ /* 0x000fc8000f8e003f */
[----:B------:R-:W-:-:S04]  /*5920*/  USHF.R.U32.HI UR4, URZ, 0x1, UR5 ;  /* 0x000000013f047899 */ /* 0x000fc80008011605 */
[----:B------:R-:W-:-:S06]  /*5930*/  UIMAD UR6, UR4, -0x3, UR6 ;  /* 0xfffffffd040678a4 */ /* 0x000fcc000f8e0206 */
[----:B------:R-:W-:-:S04]  /*5940*/  IMAD.U32 R3, RZ, RZ, UR6 ;  /* 0x00000006ff037e24 */ /* 0x000fc8000f8e00ff */
[----:B------:R-:W-:-:S04]  /*5950*/  IMAD R0, R3, 0x8, R4 ;  /* 0x0000000803007824 */ /* 0x000fc800078e0204 */
[----:B------:R-:W-:-:S05]  /*5960*/  VIADD R0, R0, 0x18 ;  /* 0x0000001800007836 */ /* 0x000fca0000000000 */
[----:B------:R-:W-:-:S04]  /*5970*/  PRMT R0, R19, 0x654, R0 ;  /* 0x0000065413007816 */ /* 0x000fc80000000000 */
[----:B------:R0:W-:Y:S03]  /*5980*/  SYNCS.ARRIVE.TRANS64.RED.A1T0 RZ, [R0+URZ], RZ ;  /* 0x000000ff00ff79a7 */ /* 0x0001e6000810043f */
.L_x_33:
[----:B------:R-:W-:Y:S05]  /*5990*/  BSYNC B0 ;  /* 0x0000000000007941 */ /* 0x000fea0003800000 */
.L_x_32:
[----:B------:R-:W-:-:S06]  /*59a0*/  UISETP.GT.U32.AND UP0, UPT, UR36, 0x1, UPT ;  /* 0x000000012400788c */ /* 0x000fcc000bf04070 */
[----:B------:R-:W-:-:S13]  /*59b0*/  PLOP3.LUT P0, PT, PT, PT, UP0, 0x80, 0x0 ;  /* 0x000000000000781c */ /* 0x000fda0003f0f008 */
[----:B------:R-:W-:Y:S05]  /*59c0*/  @P0 BRA `(.L_x_30) ;  /* 0x0000000000040947 */ /* 0x000fea0003800000 */
[----:B------:R-:W-:Y:S01]  /*59d0*/  BPT.TRAP 0x1 ;  /* 0x000000040000795c */ /* 0x000fe20000300000 */
.L_x_30:
[C---:B0-----:R-:W-:Y:S01]  /*59e0*/  LOP3.LUT R0, R2.reuse, 0x3, RZ, 0xc0, !PT ;  /* 0x0000000302007812 */ /* 0x041fe200078ec0ff */
[----:B------:R-:W-:Y:S01]  /*59f0*/  IMAD.MOV.U32 R7, RZ, RZ, -0x2 ;  /* 0xfffffffeff077424 */ /* 0x000fe200078e00ff */
[----:B------:R-:W-:Y:S01]  /*5a00*/  ULDC UR12, c[0x0][0x288] ;  /* 0x0000a200000c7ab9 */ /* 0x000fe20000000800 */
[----:B------:R-:W-:Y:S01]  /*5a10*/  UIMAD UR48, UR48, 0x70, URZ ;  /* 0x00000070303078a4 */ /* 0x000fe2000f8e023f */
[----:B------:R-:W-:Y:S01]  /*5a20*/  LOP3.LUT R4, R2, 0x60, RZ, 0xc0, !PT ;  /* 0x0000006002047812 */ /* 0x000fe200078ec0ff */
[----:B------:R-:W-:Y:S01]  /*5a30*/  IMAD R7, R0, R7, UR12 ;  /* 0x0000000c00077e24 */ /* 0x000fe2000f8e0207 */
[--C-:B------:R-:W-:Y:S01]  /*5a40*/  SHF.R.U32.HI R0, RZ, 0x7, R2.reuse ;  /* 0x00000007ff007819 */ /* 0x100fe20000011602 */
[----:B------:R-:W-:Y:S01]  /*5a50*/  UIMAD.WIDE UR8, UR49, 0x180, URZ ;  /* 0x00000180310878a5 */ /* 0x000fe2000f8e023f */
[----:B------:R-:W-:Y:S01]  /*5a60*/  SHF.R.U32.HI R3, RZ, 0x2, R2 ;  /* 0x00000002ff037819 */ /* 0x000fe20000011602 */
[----:B------:R-:W-:Y:S01]  /*5a70*/  UIMAD UR49, UR49, 0x180, URZ ;  /* 0x00000180313178a4 */ /* 0x000fe2000f8e023f */
[----:B------:R-:W-:Y:S01]  /*5a80*/  LOP3.LUT R0, R0, 0x1, RZ, 0xc0, !PT ;  /* 0x0000000100007812 */ /* 0x000fe200078ec0ff */
[----:B------:R-:W-:Y:S01]  /*5a90*/  UISETP.GE.AND UP0, UPT, UR48, UR12, UPT ;  /* 0x0000000c3000728c */ /* 0x000fe2000bf06270 */
[----:B------:R-:W-:Y:S01]  /*5aa0*/  SHF.R.U32.HI R6, RZ, 0x1, R4 ;  /* 0x00000001ff067819 */ /* 0x000fe20000011604 */
[----:B------:R-:W-:Y:S01]  /*5ab0*/  UIADD3 UR44, UR46, UR44, URZ ;  /* 0x0000002c2e2c7290 */ /* 0x000fe2000fffe03f */
[----:B------:R-:W-:Y:S01]  /*5ac0*/  IMAD.SHL.U32 R20, R2, 0x2, RZ ;  /* 0x0000000202147824 */ /* 0x000fe200078e00ff */
[----:B------:R-:W-:Y:S01]  /*5ad0*/  ULDC UR7, c[0x0][0x284] ;  /* 0x0000a10000077ab9 */ /* 0x000fe20000000800 */
[----:B------:R-:W-:Y:S01]  /*5ae0*/  IMAD.U32 R21, RZ, RZ, UR48 ;  /* 0x00000030ff157e24 */ /* 0x000fe2000f8e00ff */
[----:B------:R-:W-:Y:S01]  /*5af0*/  UISETP.GE.OR UP0, UPT, UR49, UR7, UP0 ;  /* 0x000000073100728c */ /* 0x000fe20008706670 */
[----:B------:R-:W-:Y:S01]  /*5b00*/  IMAD.SHL.U32 R4, R0, 0x40, RZ ;  /* 0x0000004000047824 */ /* 0x000fe200078e00ff */
[----:B------:R-:W-:Y:S01]  /*5b10*/  LOP3.LUT R3, R3, 0x7, RZ, 0xc0, !PT ;  /* 0x0000000703037812 */ /* 0x000fe200078ec0ff */
[----:B------:R-:W-:Y:S01]  /*5b20*/  UISETP.GT.U32.AND UP1, UPT, UR44, 0x2, UPT ;  /* 0x000000022c00788c */ /* 0x000fe2000bf24070 */
[----:B------:R-:W-:Y:S01]  /*5b30*/  LOP3.LUT R20, R21, 0x6, R20, 0xf8, !PT ;  /* 0x0000000615147812 */ /* 0x000fe200078ef814 */
[----:B------:R-:W-:Y:S01]  /*5b40*/  USHF.R.S32.HI UR13, URZ, 0x1f, UR47 ;  /* 0x0000001f3f0d7899 */ /* 0x000fe2000801142f */
[--C-:B------:R-:W-:Y:S01]  /*5b50*/  LOP3.LUT R197, R4, 0x40, R3.reuse, 0xe2, !PT ;  /* 0x0000004004c57812 */ /* 0x100fe200078ee203 */
[----:B------:R-:W-:Y:S01]  /*5b60*/  UIMAD.WIDE.U32 UR4, UR44, -0x55555555, URZ ;  /* 0xaaaaaaab2c0478a5 */ /* 0x000fe2000f8e003f */
[----:B------:R-:W-:Y:S01]  /*5b70*/  IADD3 R3, RZ, -R6, -R3 ;  /* 0x80000006ff037210 */ /* 0x000fe20007ffe803 */
[----:B------:R-:W-:Y:S01]  /*5b80*/  ULDC.64 UR10, c[0x0][0x5d0] ;  /* 0x00017400000a7ab9 */ /* 0x000fe20000000a00 */
[----:B------:R-:W-:Y:S01]  /*5b90*/  UISETP.LT.U32.AND UP1, UPT, UR46, 0x3, UP1 ;  /* 0x000000032e00788c */ /* 0x000fe20008f21070 */
[----:B------:R-:W-:Y:S01]  /*5ba0*/  PLOP3.LUT P0, PT, PT, PT, UP0, 0x80, 0x0 ;  /* 0x000000000000781c */ /* 0x000fe20003f0f008 */
[----:B------:R-:W-:Y:S01]  /*5bb0*/  UISETP.GE.U32.AND UP2, UPT, UR46, 0x3, UPT ;  /* 0x000000032e00788c */ /* 0x000fe2000bf46070 */
[----:B------:R-:W-:Y:S01]  /*5bc0*/  SHF.R.S32.HI R21, RZ, 0x1f, R20 ;  /* 0x0000001fff157819 */ /* 0x000fe20000011414 */
[----:B------:R-:W-:-:S02]  /*5bd0*/  UIMAD UR6, UR13, UR10, URZ ;  /* 0x0000000a0d0672a4 */ /* 0x000fc4000f8e023f */
[----:B------:R-:W-:Y:S01]  /*5be0*/  IMAD.U32 R5, RZ, RZ, UR10 ;  /* 0x0000000aff057e24 */ /* 0x000fe2000f8e00ff */
[----:B------:R-:W-:Y:S01]  /*5bf0*/  USHF.R.U32.HI UR4, URZ, 0x1, UR5 ;  /* 0x000000013f047899 */ /* 0x000fe20008011605 */
[----:B------:R-:W-:Y:S01]  /*5c00*/  IMAD R3, R0, -0x40, R3 ;  /* 0xffffffc000037824 */ /* 0x000fe200078e0203 */
[----:B------:R-:W-:Y:S01]  /*5c10*/  USEL UR5, URZ, 0x1, !UP1 ;  /* 0x000000013f057887 */ /* 0x000fe2000c800000 */
[----:B------:R-:W-:Y:S01]  /*5c20*/  IMAD.U32 R0, RZ, RZ, UR7 ;  /* 0x00000007ff007e24 */ /* 0x000fe2000f8e00ff */
[----:B------:R-:W-:Y:S02]  /*5c30*/  UIMAD UR6, UR47, UR11, UR6 ;  /* 0x0000000b2f0672a4 */ /* 0x000fe4000f8e0206 */
[----:B------:R-:W-:Y:S01]  /*5c40*/  IMAD.WIDE.U32 R4, R5, UR47, R20 ;  /* 0x0000002f05047c25 */ /* 0x000fe2000f8e0014 */
[----:B------:R-:W-:Y:S01]  /*5c50*/  ULOP3.LUT UR45, UR45, UR5, URZ, 0x3c, !UPT ;  /* 0x000000052d2d7292 */ /* 0x000fe2000f8e3c3f */
[----:B------:R-:W-:Y:S01]  /*5c60*/  LOP3.LUT R197, R197, UR8, R6, 0xfe, !PT ;  /* 0x00000008c5c57c12 */ /* 0x000fe2000f8efe06 */
[----:B------:R-:W-:Y:S01]  /*5c70*/  UIMAD UR44, UR4, -0x3, UR44 ;  /* 0xfffffffd042c78a4 */ /* 0x000fe2000f8e022c */
[----:B------:R-:W-:Y:S01]  /*5c80*/  IADD3 R3, R0, -UR49, R3 ;  /* 0x8000003100037c10 */ /* 0x000fe2000fffe003 */
[----:B------:R-:W-:Y:S01]  /*5c90*/  @UP2 ULOP3.LUT UR45, UR45, 0x1, UR4, 0x78, !UPT ;  /* 0x000000012d2d2892 */ /* 0x000fe2000f8e7804 */
[----:B------:R-:W-:Y:S01]  /*5ca0*/  VIADD R5, R5, UR6 ;  /* 0x0000000605057c36 */ /* 0x000fe20008000000 */
[----:B------:R-:W-:Y:S01]  /*5cb0*/  UMOV UR49, 0xffffffff ;  /* 0xffffffff00317882 */ /* 0x000fe20000000000 */
[----:B------:R-:W-:Y:S01]  /*5cc0*/  VIADD R0, R7, -UR48 ;  /* 0x8000003007007c36 */ /* 0x000fe20008000000 */
[----:B------:R-:W-:Y:S08]  /*5cd0*/  @P0 BRA `(.L_x_34) ;  /* 0x000000a400c40947 */ /* 0x000ff00003800000 */
[----:B------:R-:W0:Y:S01]  /*5ce0*/  LDC.64 R8, c[0x0][0x5c8] ;  /* 0x00017200ff087b82 */ /* 0x000e220000000a00 */
[----:B-----5:R-:W-:Y:S01]  /*5cf0*/  ISETP.NE.AND P0, PT, R192, RZ, PT ;  /* 0x000000ffc000720c */ /* 0x020fe20003f05270 */
[----:B------:R-:W-:Y:S01]  /*5d00*/  BSSY B0, `(.L_x_34) ;  /* 0x0000a6e000007945 */ /* 0x000fe20003800000 */
[----:B0-----:R-:W-:Y:S02]  /*5d10*/  IMAD R6, R8, UR9, RZ ;  /* 0x0000000908067c24 */ /* 0x001fe4000f8e02ff */
[----:B------:R-:W-:-:S04]  /*5d20*/  IMAD.WIDE.U32 R12, R197, R8, R4 ;  /* 0x00000008c50c7225 */ /* 0x000fc800078e0004 */
[----:B------:R-:W-:-:S04]  /*5d30*/  IMAD R5, R197, R9, R6 ;  /* 0x00000009c5057224 */ /* 0x000fc800078e0206 */
[----:B------:R-:W-:Y:S01]  /*5d40*/  IMAD.IADD R198, R13, 0x1, R5 ;  /* 0x000000010dc67824 */ /* 0x000fe200078e0205 */
[----:B------:R-:W-:Y:S06]  /*5d50*/  @!P0 BRA `(.L_x_35) ;  /* 0x0000007400808947 */ /* 0x000fec0003800000 */
[----:B------:R-:W0:Y:S01]  /*5d60*/  LDC.64 R10, c[0x0][0x5b0] ;  /* 0x00016c00ff0a7b82 */ /* 0x000e220000000a00 */
[----:B------:R-:W-:Y:S01]  /*5d70*/  ULDC.64 UR6, c[0x0][0x5b8] ;  /* 0x00016e0000067ab9 */ /* 0x000fe20000000a00 */
[----:B------:R-:W-:Y:S01]  /*5d80*/  ISETP.GE.AND P2, PT, R3, 0x1, PT ;  /* 0x000000010300780c */ /* 0x000fe20003f46270 */
[----:B------:R-:W-:Y:S02]  /*5d90*/  UIMAD UR4, UR13, UR6, URZ ;  /* 0x000000060d0472a4 */ /* 0x000fe4000f8e023f */
[----:B------:R-:W-:Y:S01]  /*5da0*/  IMAD.U32 R5, RZ, RZ, UR6 ;  /* 0x00000006ff057e24 */ /* 0x000fe2000f8e00ff */
[----:B------:R-:W-:Y:S01]  /*5db0*/  BSSY B1, `(.L_x_36) ;  /* 0x000000e000017945 */ /* 0x000fe20003800000 */
[----:B------:R-:W-:Y:S01]  /*5dc0*/  ISETP.LT.OR P3, PT, R0, 0x1, !P2 ;  /* 0x000000010000780c */ /* 0x000fe20005761670 */
[----:B------:R-:W-:Y:S01]  /*5dd0*/  UIMAD UR4, UR47, UR7, UR4 ;  /* 0x000000072f0472a4 */ /* 0x000fe2000f8e0204 */
[----:B------:R-:W1:Y:S01]  /*5de0*/  LDC.64 R8, c[0x0][0x5a8] ;  /* 0x00016a00ff087b82 */ /* 0x000e620000000a00 */
[----:B------:R-:W-:-:S04]  /*5df0*/  IMAD.WIDE.U32 R20, R5, UR47, R20 ;  /* 0x0000002f05147c25 */ /* 0x000fc8000f8e0014 */
[----:B------:R-:W-:Y:S02]  /*5e00*/  VIADD R15, R21, UR4 ;  /* 0x00000004150f7c36 */ /* 0x000fe40008000000 */
[----:B------:R-:W-:Y:S02]  /*5e10*/  IMAD.MOV.U32 R14, RZ, RZ, R20 ;  /* 0x000000ffff0e7224 */ /* 0x000fe400078e0014 */
[----:B0-----:R-:W-:Y:S02]  /*5e20*/  IMAD R6, R10, UR9, RZ ;  /* 0x000000090a067c24 */ /* 0x001fe4000f8e02ff */
[----:B------:R-:W-:-:S04]  /*5e30*/  IMAD.WIDE.U32 R4, R197, R10, R14 ;  /* 0x0000000ac5047225 */ /* 0x000fc800078e000e */
[----:B------:R-:W-:Y:S01]  /*5e40*/  IMAD R203, R197, R11, R6 ;  /* 0x0000000bc5cb7224 */ /* 0x000fe200078e0206 */
[----:B-1----:R-:W-:-:S04]  /*5e50*/  IADD3 R6, P0, R4, R8, RZ ;  /* 0x0000000804067210 */ /* 0x002fc80007f1e0ff */
[----:B------:R-:W-:Y:S01]  /*5e60*/  IADD3.X R7, R9, R5, R203, P0, !PT ;  /* 0x0000000509077210 */ /* 0x000fe200007fe4cb */
[----:B------:R-:W-:Y:S08]  /*5e70*/  @P3 BRA `(.L_x_37) ;  /* 0x0000000000043947 */ /* 0x000ff00003800000 */
[----:B--2---:R0:W5:Y:S02]  /*5e80*/  LDG.E.U8 R193, desc[UR50][R6.64] ;  /* 0x0000003206c17981 */ /* 0x004164000c1e1100 */
.L_x_37:
[----:B------:R-:W-:Y:S05]  /*5e90*/  BSYNC B1 ;  /* 0x0000000000017941 */ /* 0x000fea0003800000 */
.L_x_36:
[----:B-----5:R-:W-:Y:S01]  /*5ea0*/  LOP3.LUT R4, R193, 0xffff, RZ, 0xc0, !PT ;  /* 0x0000ffffc1047812 */ /* 0x020fe200078ec0ff */
[----:B------:R-:W-:Y:S01]  /*5eb0*/  ULDC.64 UR4, c[0x0][0x5c0] ;  /* 0x0001700000047ab9 */ /* 0x000fe20000000a00 */
[----:B------:R-:W-:Y:S01]  /*5ec0*/  ISETP.LT.OR P5, PT, R0, 0x2, !P2 ;  /* 0x000000020000780c */ /* 0x000fe200057a1670 */
[----:B------:R-:W-:Y:S01]  /*5ed0*/  IMAD.SHL.U32 R194, R10, 0x8, RZ ;  /* 0x000000080ac27824 */ /* 0x000fe200078e00ff */
[----:B------:R-:W-:Y:S01]  /*5ee0*/  PRMT R5, R4, 0x8880, RZ ;  /* 0x0000888004057816 */ /* 0x000fe200000000ff */
[----:B------:R-:W-:Y:S01]  /*5ef0*/  BSSY B1, `(.L_x_38) ;  /* 0x0000011000017945 */ /* 0x000fe20003800000 */
[----:B------:R-:W-:Y:S02]  /*5f00*/  IADD3 R4, P4, R12, UR4, RZ ;  /* 0x000000040c047c10 */ /* 0x000fe4000ff9e0ff */
[----:B------:R-:W-:Y:S01]  /*5f10*/  ISETP.GE.AND P6, PT, R3, 0x9, PT ;  /* 0x000000090300780c */ /* 0x000fe20003fc6270 */
[----:B------:R-:W-:Y:S01]  /*5f20*/  IMAD R196, R5, R192, RZ ;  /* 0x000000c005c47224 */ /* 0x000fe200078e02ff */
[----:B------:R-:W-:-:S02]  /*5f30*/  IADD3.X R5, R198, UR5, RZ, P4, !PT ;  /* 0x00000005c6057c10 */ /* 0x000fc4000a7fe4ff */
[----:B------:R-:W-:Y:S01]  /*5f40*/  SHF.L.U64.HI R195, R10, 0x3, R11 ;  /* 0x000000030ac37819 */ /* 0x000fe2000001020b */
[----:B------:R-:W-:Y:S01]  /*5f50*/  @!P3 IMAD R199, R184, R23, R196 ;  /* 0x00000017b8c7b224 */ /* 0x000fe200078e02c4 */
[----:B------:R-:W-:Y:S02]  /*5f60*/  LOP3.LUT R22, R22, 0xfffffffe, RZ, 0xc0, !PT ;  /* 0xfffffffe16167812 */ /* 0x000fe400078ec0ff */
[C---:B------:R-:W-:Y:S01]  /*5f70*/  ISETP.LT.OR P0, PT, R0.reuse, 0x1, !P6 ;  /* 0x000000010000780c */ /* 0x040fe20007701670 */
[----:B------:R-:W-:Y:S01]  /*5f80*/  IMAD.WIDE.U32 R12, R197, R10, R194 ;  /* 0x0000000ac50c7225 */ /* 0x000fe200078e00c2 */
[----:B------:R1:W-:Y:S01]  /*5f90*/  @!P3 STG.E.U8 desc[UR50][R4.64], R199 ;  /* 0x000000c70400b986 */ /* 0x0003e2000c101132 */
[----:B------:R-:W-:Y:S02]  /*5fa0*/  ISETP.LT.OR P1, PT, R0, 0x2, !P6 ;  /* 0x000000020000780c */ /* 0x000fe40007721670 */
[----:B------:R-:W-:Y:S01]  /*5fb0*/  @P6 LOP3.LUT R22, R22, 0x1, RZ, 0xfc, !PT ;  /* 0x0000000116166812 */ /* 0x000fe200078efcff */
[----:B------:R-:W-:Y:S10]  /*5fc0*/  @P5 BRA `(.L_x_39) ;  /* 0x00000000000c5947 */ /* 0x000ff40003800000 */
[----:B--2---:R-:W1:Y:S02]  /*5fd0*/  LDG.E.U8 R193, desc[UR50][R6.64+0x1] ;  /* 0x0000013206c17981 */ /* 0x004e64000c1e1100 */
[----:B-1----:R-:W-:-:S05]  /*5fe0*/  PRMT R199, R193, 0x8880, RZ ;  /* 0x00008880c1c77816 */ /* 0x002fca00000000ff */
[----:B------:R-:W-:-:S07]  /*5ff0*/  IMAD R196, R199, R192, RZ ;  /* 0x000000c0c7c47224 */ /* 0x000fce00078e02ff */
.L_x_39:
[----:B------:R-:W-:Y:S05]  /*6000*/  BSYNC B1 ;  /* 0x0000000000017941 */ /* 0x000fea0003800000 */
.L_x_38:
[----:B------:R-:W-:Y:S01]  /*6010*/  @!P5 IMAD R201, R185, R23, R196 ;  /* 0x00000017b9c9d224 */ /* 0x000fe200078e02c4 */
[----:B------:R-:W-:Y:S01]  /*6020*/  IADD3 R12, P3, P4, R20, R8, R12 ;  /* 0x00000008140c7210 */ /* 0x000fe20007c7e00c */
[----:B------:R-:W-:Y:S01]  /*6030*/  IMAD.IADD R13, R203, 0x1, R13 ;  /* 0x00000001cb0d7824 */ /* 0x000fe200078e020d */
[----:B------:R-:W-:Y:S02]  /*6040*/  BSSY B1, `(.L_x_40) ;  /* 0x000000c000017945 */ /* 0x000fe40003800000 */
[----:B------:R3:W-:Y:S01]  /*6050*/  @!P5 STG.E.U8 desc[UR50][R4.64+0x1], R201 ;  /* 0x000001c90400d986 */ /* 0x0007e2000c101132 */
[----:B------:R-:W-:Y:S02]  /*6060*/  @!P0 IADD3 R184, P5, R4, UR41, RZ ;  /* 0x0000002904b88c10 */ /* 0x000fe4000ffbe0ff */
[----:B------:R-:W-:Y:S02]  /*6070*/  IADD3.X R13, R15, R9, R13, P3, P4 ;  /* 0x000000090f0d7210 */ /* 0x000fe40001fe840d */
[----:B------:R-:W-:-:S02]  /*6080*/  @!P0 IADD3.X R185, R5, UR40, RZ, P5, !PT ;  /* 0x0000002805b98c10 */ /* 0x000fc4000affe4ff */
[C---:B------:R-:W-:Y:S02]  /*6090*/  ISETP.LT.OR P4, PT, R0.reuse, 0x9, !P2 ;  /* 0x000000090000780c */ /* 0x040fe40005781670 */
[----:B------:R-:W-:Y:S02]  /*60a0*/  ISETP.LT.OR P3, PT, R0, 0x9, !P6 ;  /* 0x000000090000780c */ /* 0x000fe40007761670 */
[----:B------:R-:W-:Y:S01]  /*60b0*/  @!P1 IADD3 R198, P5, R4, UR41, RZ ;  /* 0x0000002904c69c10 */ /* 0x000fe2000ffbe0ff */
[----:B---3--:R-:W-:-:S12]  /*60c0*/  @P0 BRA `(.L_x_41) ;  /* 0x00000000000c0947 */ /* 0x008fd80003800000 */
[----:B--2---:R-:W2:Y:S02]  /*60d0*/  LDG.E.U8 R193, desc[UR50][R12.64] ;  /* 0x000000320cc17981 */ /* 0x004ea4000c1e1100 */
[----:B--2---:R-:W-:-:S05]  /*60e0*/  PRMT R201, R193, 0x8880, RZ ;  /* 0x00008880c1c97816 */ /* 0x004fca00000000ff */
[----:B------:R-:W-:-:S07]  /*60f0*/  IMAD R196, R201, R192, RZ ;  /* 0x000000c0c9c47224 */ /* 0x000fce00078e02ff */
.L_x_41:
[----:B------:R-:W-:Y:S05]  /*6100*/  BSYNC B1 ;  /* 0x0000000000017941 */ /* 0x000fea0003800000 */
.L_x_40:
[----:B------:R-:W-:Y:S01]  /*6110*/  @!P0 IMAD R201, R186, R23, R196 ;  /* 0x00000017bac98224 */ /* 0x000fe200078e02c4 */
[----:B------:R-:W-:Y:S01]  /*6120*/  BSSY B1, `(.L_x_42) ;  /* 0x0000007000017945 */ /* 0x000fe20003800000 */
[----:B-1----:R-:W-:-:S03]  /*6130*/  @!P1 IADD3.X R199, R5, UR40, RZ, P5, !PT ;  /* 0x0000002805c79c10 */ /* 0x002fc6000affe4ff */
[----:B------:R1:W-:Y:S01]  /*6140*/  @!P0 STG.E.U8 desc[UR50][R184.64], R201 ;  /* 0x000000c9b8008986 */ /* 0x0003e2000c101132 */
[----:B------:R-:W-:Y:S05]  /*6150*/  @P1 BRA `(.L_x_43) ;  /* 0x00000000000c1947 */ /* 0x000fea0003800000 */
[----:B--2---:R-:W1:Y:S02]  /*6160*/  LDG.E.U8 R193, desc[UR50][R12.64+0x1] ;  /* 0x000001320cc17981 */ /* 0x004e64000c1e1100 */
[----:B-1----:R-:W-:-:S05]  /*6170*/  PRMT R185, R193, 0x8880, RZ ;  /* 0x00008880c1b97816 */ /* 0x002fca00000000ff */
[----:B------:R-:W-:-:S07]  /*6180*/  IMAD R196, R185, R192, RZ ;  /* 0x000000c0b9c47224 */ /* 0x000fce00078e02ff */
.L_x_43:
[----:B------:R-:W-:Y:S05]  /*6190*/  BSYNC B1 ;  /* 0x0000000000017941 */ /* 0x000fea0003800000 */
.L_x_42:
[----:B------:R-:W-:Y:S01]  /*61a0*/  @!P1 IMAD R187, R187, R23, R196 ;  /* 0x00000017bbbb9224 */ /* 0x000fe200078e02c4 */
[----:B------:R-:W-:Y:S04]  /*61b0*/  BSSY B1, `(.L_x_44) ;  /* 0x0000006000017945 */ /* 0x000fe80003800000 */
[----:B------:R3:W-:Y:S01]  /*61c0*/  @!P1 STG.E.U8 desc[UR50][R198.64+0x1], R187 ;  /* 0x000001bbc6009986 */ /* 0x0007e2000c101132 */
[----:B------:R-:W-:Y:S05]  /*61d0*/  @P4 BRA `(.L_x_45) ;  /* 0x00000000000c4947 */ /* 0x000fea0003800000 */
[----:B--2---:R-:W1:Y:S02]  /*61e0*/  LDG.E.U8 R193, desc[UR50][R6.64+0x8] ;  /* 0x0000083206c17981 */ /* 0x004e64000c1e1100 */
[----:B-1----:R-:W-:-:S05]  /*61f0*/  PRMT R185, R193, 0x8880, RZ ;  /* 0x00008880c1b97816 */ /* 0x002fca00000000ff */
[----:B------:R-:W-:-:S07]  /*6200*/  IMAD R196, R185, R192, RZ ;  /* 0x000000c0b9c47224 */ /* 0x000fce00078e02ff */
.L_x_45:
[----:B------:R-:W-:Y:S05]  /*6210*/  BSYNC B1 ;  /* 0x0000000000017941 */ /* 0x000fea0003800000 */
.L_x_44:
[----:B---3--:R-:W-:Y:S01]  /*6220*/  @!P4 IMAD R187, R188, R23, R196 ;  /* 0x00000017bcbbc224 */ /* 0x008fe200078e02c4 */
[----:B------:R-:W-:Y:S01]  /*6230*/  BSSY B1, `(.L_x_46) ;  /* 0x000000a000017945 */ /* 0x000fe20003800000 */
[----:B------:R-:W-:Y:S02]  /*6240*/  IADD3 R203, P0, R197, 0x80, RZ ;  /* 0x00000080c5cb7810 */ /* 0x000fe40007f1e0ff */
[C---:B------:R-:W-:Y:S01]  /*6250*/  ISETP.LT.OR P1, PT, R0.reuse, 0xa, !P6 ;  /* 0x0000000a0000780c */ /* 0x040fe20007721670 */
[----:B------:R3:W-:Y:S01]  /*6260*/  @!P4 STG.E.U8 desc[UR50][R4.64+0x8], R187 ;  /* 0x000008bb0400c986 */ /* 0x0007e2000c101132 */
[----:B------:R-:W-:Y:S02]  /*6270*/  ISETP.LT.OR P4, PT, R0, 0xa, !P2 ;  /* 0x0000000a0000780c */ /* 0x000fe40005781670 */
[----:B-1----:R-:W-:-:S11]  /*6280*/  @!P3 IADD3 R184, P5, R4, UR41, RZ ;  /* 0x0000002904b8bc10 */ /* 0x002fd6000ffbe0ff */
[----:B---3--:R-:W-:Y:S05]  /*6290*/  @P4 BRA `(.L_x_47) ;  /* 0x00000000000c4947 */ /* 0x008fea0003800000 */
[----:B--2---:R-:W2:Y:S02]  /*62a0*/  LDG.E.U8 R193, desc[UR50][R6.64+0x9] ;  /* 0x0000093206c17981 */ /* 0x004ea4000c1e1100 */
[----:B--2---:R-:W-:-:S05]  /*62b0*/  PRMT R187, R193, 0x8880, RZ ;  /* 0x00008880c1bb7816 */ /* 0x004fca00000000ff */
[----:B------:R-:W-:-:S07]  /*62c0*/  IMAD R196, R187, R192, RZ ;  /* 0x000000c0bbc47224 */ /* 0x000fce00078e02ff */
.L_x_47:
[----:B------:R-:W-:Y:S05]  /*62d0*/  BSYNC B1 ;  /* 0x0000000000017941 */ /* 0x000fea0003800000 */
.L_x_46:
[----:B------:R-:W-:Y:S01]  /*62e0*/  @!P4 IMAD R189, R189, R23, R196 ;  /* 0x00000017bdbdc224 */ /* 0x000fe200078e02c4 */
[----:B------:R-:W-:Y:S01]  /*62f0*/  BSSY B1, `(.L_x_48) ;  /* 0x0000008000017945 */ /* 0x000fe20003800000 */
[----:B------:R-:W-:Y:S01]  /*6300*/  IMAD.X R199, RZ, RZ, UR9, P0 ;  /* 0x00000009ffc77e24 */ /* 0x000fe200080e06ff */
[----:B------:R-:W-:Y:S02]  /*6310*/  @!P3 IADD3.X R185, R5, UR40, RZ, P5, !PT ;  /* 0x0000002805b9bc10 */ /* 0x000fe4000affe4ff */
[----:B------:R1:W-:Y:S01]  /*6320*/  @!P4 STG.E.U8 desc[UR50][R4.64+0x9], R189 ;  /* 0x000009bd0400c986 */ /* 0x0003e2000c101132 */
[----:B------:R-:W-:Y:S05]  /*6330*/  @P3 BRA `(.L_x_49) ;  /* 0x00000000000c3947 */ /* 0x000fea0003800000 */
[----:B--2---:R-:W2:Y:S02]  /*6340*/  LDG.E.U8 R193, desc[UR50][R12.64+0x8] ;  /* 0x000008320cc17981 */ /* 0x004ea4000c1e1100 */
[----:B--2---:R-:W-:-:S05]  /*6350*/  PRMT R187, R193, 0x8880, RZ ;  /* 0x00008880c1bb7816 */ /* 0x004fca00000000ff */
[----:B------:R-:W-:-:S07]  /*6360*/  IMAD R196, R187, R192, RZ ;  /* 0x000000c0bbc47224 */ /* 0x000fce00078e02ff */
.L_x_49:
[----:B------:R-:W-:Y:S05]  /*6370*/  BSYNC B1 ;  /* 0x0000000000017941 */ /* 0x000fea0003800000 */
.L_x_48:
[----:B-1----:R-:W-:Y:S01]  /*6380*/  @!P3 IMAD R189, R190, R23, R196 ;  /* 0x00000017bebdb224 */ /* 0x002fe200078e02c4 */
[----:B------:R-:W-:Y:S01]  /*6390*/  BSSY B1, `(.L_x_50) ;  /* 0x0000008000017945 */ /* 0x000fe20003800000 */
[-C--:B------:R-:W-:Y:S02]  /*63a0*/  IMAD R188, R199, R10.reuse, RZ ;  /* 0x0000000ac7bc7224 */ /* 0x080fe400078e02ff */
[----:B------:R-:W-:Y:S01]  /*63b0*/  IMAD.WIDE.U32 R186, R203, R10, R14 ;  /* 0x0000000acbba7225 */ /* 0x000fe200078e000e */
[----:B------:R1:W-:Y:S01]  /*63c0*/  @!P3 STG.E.U8 desc[UR50][R184.64+0x8], R189 ;  /* 0x000008bdb800b986 */ /* 0x0003e2000c101132 */
[----:B------:R-:W-:Y:S05]  /*63d0*/  @P1 BRA `(.L_x_51) ;  /* 0x00000000000c1947 */ /* 0x000fea0003800000 */
[----:B--2---:R-:W1:Y:S02]  /*63e0*/  LDG.E.U8 R193, desc[UR50][R12.64+0x9] ;  /* 0x000009320cc17981 */ /* 0x004e64000c1e1100 */
[----:B-1----:R-:W-:-:S05]  /*63f0*/  PRMT R185, R193, 0x8880, RZ ;  /* 0x00008880c1b97816 */ /* 0x002fca00000000ff */
[----:B------:R-:W-:-:S07]  /*6400*/  IMAD R196, R185, R192, RZ ;  /* 0x000000c0b9c47224 */ /* 0x000fce00078e02ff */
.L_x_51:
[----:B------:R-:W-:Y:S05]  /*6410*/  BSYNC B1 ;  /* 0x0000000000017941 */ /* 0x000fea0003800000 */
.L_x_50:
[----:B------:R-:W-:Y:S01]  /*6420*/  @!P1 IADD3 R190, P0, R4, UR41, RZ ;  /* 0x0000002904be9c10 */ /* 0x000fe2000ff1e0ff */
[----:B------:R-:W-:Y:S01]  /*6430*/  @!P1 IMAD R199, R191, R23, R196 ;  /* 0x00000017bfc79224 */ /* 0x000fe200078e02c4 */
[----:B------:R-:W-:Y:S01]  /*6440*/  ISETP.GE.AND P5, PT, R3, 0x81, PT ;  /* 0x000000810300780c */ /* 0x000fe20003fa6270 */
[----:B------:R-:W-:Y:S01]  /*6450*/  IMAD R201, R203, R11, R188 ;  /* 0x0000000bcbc97224 */ /* 0x000fe200078e02bc */
[----:B------:R-:W-:Y:S01]  /*6460*/  @!P1 IADD3.X R191, R5, UR40, RZ, P0, !PT ;  /* 0x0000002805bf9c10 */ /* 0x000fe200087fe4ff */
[----:B------:R-:W-:Y:S01]  /*6470*/  BSSY B1, `(.L_x_52) ;  /* 0x000000e000017945 */ /* 0x000fe20003800000 */
[----:B------:R-:W-:Y:S02]  /*6480*/  ISETP.LT.OR P0, PT, R0, 0x1, !P5 ;  /* 0x000000010000780c */ /* 0x000fe40006f01670 */
[----:B-1----:R-:W-:Y:S01]  /*6490*/  IADD3 R184, P3, R186, R8, RZ ;  /* 0x00000008bab87210 */ /* 0x002fe20007f7e0ff */
[----:B------:R1:W-:Y:S01]  /*64a0*/  @!P1 STG.E.U8 desc[UR50][R190.64+0x9], R199 ;  /* 0x000009c7be009986 */ /* 0x0003e2000c101132 */
[----:B------:R-:W-:-:S02]  /*64b0*/  LOP3.LUT R22, R22, 0xfffffffb, RZ, 0xc0, !PT ;  /* 0xfffffffb16167812 */ /* 0x000fc400078ec0ff */
[----:B------:R-:W-:Y:S01]  /*64c0*/  IADD3.X R185, R9, R187, R201, P3, !PT ;  /* 0x000000bb09b97210 */ /* 0x000fe20001ffe4c9 */
[----:B------:R-:W-:Y:S01]  /*64d0*/  IMAD.WIDE.U32 R186, R203, R10, R194 ;  /* 0x0000000acbba7225 */ /* 0x000fe200078e00c2 */
[----:B------:R-:W-:Y:S02]  /*64e0*/  IADD3 R188, P3, R4, UR39, RZ ;  /* 0x0000002704bc7c10 */ /* 0x000fe4000ff7e0ff */
[----:B------:R-:W-:Y:S02]  /*64f0*/  @P5 LOP3.LUT R22, R22, 0x4, RZ, 0xfc, !PT ;  /* 0x0000000416165812 */ /* 0x000fe400078efcff */
[----:B------:R-:W-:Y:S01]  /*6500*/  IADD3.X R189, R5, UR38, RZ, P3, !PT ;  /* 0x0000002605bd7c10 */ /* 0x000fe20009ffe4ff */
[----:B------:R-:W-:Y:S08]  /*6510*/  @P0 BRA `(.L_x_53) ;  /* 0x00000000000c0947 */ /* 0x000ff00003800000 */
[----:B--2---:R-:W1:Y:S02]  /*6520*/  LDG.E.U8 R193, desc[UR50][R184.64] ;  /* 0x00000032b8c17981 */ /* 0x004e64000c1e1100 */
[----:B-1----:R-:W-:-:S05]  /*6530*/  PRMT R191, R193, 0x8880, RZ ;  /* 0x00008880c1bf7816 */ /* 0x002fca00000000ff */
[----:B------:R-:W-:-:S07]  /*6540*/  IMAD R196, R191, R192, RZ ;  /* 0x000000c0bfc47224 */ /* 0x000fce00078e02ff */
.L_x_53:
[----:B------:R-:W-:Y:S05]  /*6550*/  BSYNC B1 ;  /* 0x0000000000017941 */ /* 0x000fea0003800000 */
.L_x_52:
[----:B-1----:R-:W-:Y:S01]  /*6560*/  @!P0 IMAD R191, R176, R23, R196 ;  /* 0x00000017b0bf8224 */ /* 0x002fe200078e02c4 */
[----:B------:R-:W-:Y:S01]  /*6570*/  ISETP.GE.AND P4, PT, R3, 0x89, PT ;  /* 0x000000890300780c */ /* 0x000fe20003f86270 */
[----:B------:R-:W-:Y:S01]  /*6580*/  IMAD.IADD R176, R201, 0x1, R187 ;  /* 0x00000001c9b07824 */ /* 0x000fe200078e02bb */
[----:B------:R-:W-:Y:S01]  /*6590*/  IADD3 R186, P1, P3, R20, R8, R186 ;  /* 0x0000000814ba7210 */ /* 0x000fe20007b3e0ba */
[----:B------:R-:W-:Y:S01]  /*65a0*/  BSSY B1, `(.L_x_54) ;  /* 0x000000c000017945 */ /* 0x000fe20003800000 */
[----:B------:R1:W-:Y:S01]  /*65b0*/  @!P0 STG.E.U8 desc[UR50][R188.64], R191 ;  /* 0x000000bfbc008986 */ /* 0x0003e2000c101132 */
[----:B------:R-:W-:Y:S02]  /*65c0*/  ISETP.LT.OR P0, PT, R0, 0x2, !P5 ;  /* 0x000000020000780c */ /* 0x000fe40006f01670 */
[----:B------:R-:W-:Y:S02]  /*65d0*/  LOP3.LUT R22, R22, 0xfffffffd, RZ, 0xc0, !PT ;  /* 0xfffffffd16167812 */ /* 0x000fe400078ec0ff */
[----:B------:R-:W-:-:S02]  /*65e0*/  IADD3.X R187, R15, R9, R176, P1, P3 ;  /* 0x000000090fbb7210 */ /* 0x000fc40000fe64b0 */
[----:B------:R-:W-:Y:S02]  /*65f0*/  ISETP.LT.OR P1, PT, R0, 0x1, !P4 ;  /* 0x000000010000780c */ /* 0x000fe40006721670 */
[----:B------:R-:W-:Y:S02]  /*6600*/  @P4 LOP3.LUT R22, R22, 0x2, RZ, 0xfc, !PT ;  /* 0x0000000216164812 */ /* 0x000fe400078efcff */
[----:B------:R-:W-:-:S03]  /*6610*/  ISETP.LT.OR P3, PT, R0, 0x2, !P4 ;  /* 0x000000020000780c */ /* 0x000fc60006761670 */
[----:B-1----:R-:W-:Y:S10]  /*6620*/  @P0 BRA `(.L_x_55) ;  /* 0x00000000000c0947 */ /* 0x002ff40003800000 */
[----:B--2---:R-:W2:Y:S02]  /*6630*/  LDG.E.U8 R193, desc[UR50][R184.64+0x1] ;  /* 0x00000132b8c17981 */ /* 0x004ea4000c1e1100 */
[----:B--2---:R-:W-:-:S05]  /*6640*/  PRMT R191, R193, 0x8880, RZ ;  /* 0x00008880c1bf7816 */ /* 0x004fca00000000ff */
[----:B------:R-:W-:-:S07]  /*6650*/  IMAD R196, R191, R192, RZ ;  /* 0x000000c0bfc47224 */ /* 0x000fce00078e02ff */
.L_x_55:
[----:B------:R-:W-:Y:S05]  /*6660*/  BSYNC B1 ;  /* 0x0000000000017941 */ /* 0x000fea0003800000 */
.L_x_54:
[----:B------:R-:W-:Y:S01]  /*6670*/  @!P0 IMAD R199, R177, R23, R196 ;  /* 0x00000017b1c78224 */ /* 0x000fe200078e02c4 */
[----:B------:R-:W-:Y:S04]  /*6680*/  BSSY B1, `(.L_x_56) ;  /* 0x0000009000017945 */ /* 0x000fe80003800000 */
[----:B------:R1:W-:Y:S01]  /*6690*/  @!P0 STG.E.U8 desc[UR50][R188.64+0x1], R199 ;  /* 0x000001c7bc008986 */ /* 0x0003e2000c101132 */
[----:B------:R-:W-:-:S04]  /*66a0*/  @!P1 IADD3 R176, P0, R188, UR41, RZ ;  /* 0x00000029bcb09c10 */ /* 0x000fc8000ff1e0ff */
[----:B------:R-:W-:Y:S02]  /*66b0*/  @!P1 IADD3.X R177, R189, UR40, RZ, P0, !PT ;  /* 0x00000028bdb19c10 */ /* 0x000fe400087fe4ff */
[----:B------:R-:W-:Y:S01]  /*66c0*/  @!P3 IADD3 R190, P0, R188, UR41, RZ ;  /* 0x00000029bcbebc10 */ /* 0x000fe2000ff1e0ff */
[----:B------:R-:W-:-:S12]  /*66d0*/  @P1 BRA `(.L_x_57) ;  /* 0x00000000000c1947 */ /* 0x000fd80003800000 */
[----:B--2---:R-:W1:Y:S02]  /*66e0*/  LDG.E.U8 R193, desc[UR50][R186.64] ;  /* 0x00000032bac17981 */ /* 0x004e64000c1e1100 */
[----:B-1----:R-:W-:-:S05]  /*66f0*/  PRMT R199, R193, 0x8880, RZ ;  /* 0x00008880c1c77816 */ /* 0x002fca00000000ff */
[----:B------:R-:W-:-:S07]  /*6700*/  IMAD R196, R199, R192, RZ ;  /* 0x000000c0c7c47224 */ /* 0x000fce00078e02ff */
.L_x_57:
[----:B------:R-:W-:Y:S05]  /*6710*/  BSYNC B1 ;  /* 0x0000000000017941 */ /* 0x000fea0003800000 */
.L_x_56:
[----:B-1----:R-:W-:Y:S01]  /*6720*/  @!P1 IMAD R199, R178, R23, R196 ;  /* 0x00000017b2c79224 */ /* 0x002fe200078e02c4 */
[----:B------:R-:W-:Y:S01]  /*6730*/  BSSY B1, `(.L_x_58) ;  /* 0x0000007000017945 */ /* 0x000fe20003800000 */
[----:B------:R-:W-:-:S03]  /*6740*/  @!P3 IADD3.X R191, R189, UR40, RZ, P0, !PT ;  /* 0x00000028bdbfbc10 */ /* 0x000fc600087fe4ff */
[----:B------:R1:W-:Y:S01]  /*6750*/  @!P1 STG.E.U8 desc[UR50][R176.64], R199 ;  /* 0x000000c7b0009986 */ /* 0x0003e2000c101132 */
[----:B------:R-:W-:Y:S05]  /*6760*/  @P3 BRA `(.L_x_59) ;  /* 0x00000000000c3947 */ /* 0x000fea0003800000 */
[----:B--2---:R-:W1:Y:S02]  /*6770*/  LDG.E.U8 R193, desc[UR50][R186.64+0x1] ;  /* 0x00000132bac17981 */ /* 0x004e64000c1e1100 */
[----:B-1----:R-:W-:-:S05]  /*6780*/  PRMT R177, R193, 0x8880, RZ ;  /* 0x00008880c1b17816 */ /* 0x002fca00000000ff */
[----:B------:R-:W-:-:S07]  /*6790*/  IMAD R196, R177, R192, RZ ;  /* 0x000000c0b1c47224 */ /* 0x000fce00078e02ff */
.L_x_59:
[----:B------:R-:W-:Y:S05]  /*67a0*/  BSYNC B1 ;  /* 0x0000000000017941 */ /* 0x000fea0003800000 */
.L_x_58:
[C---:B------:R-:W-:Y:S01]  /*67b0*/  ISETP.LT.OR P0, PT, R0.reuse, 0x9, !P5 ;  /* 0x000000090000780c */ /* 0x040fe20006f01670 */
[----:B------:R-:W-:Y:S01]  /*67c0*/  @!P3 IMAD R179, R179, R23, R196 ;  /* 0x00000017b3b3b224 */ /* 0x000fe200078e02c4 */
[----:B------:R-:W-:Y:S01]  /*67d0*/  BSSY B1, `(.L_x_60) ;  /* 0x0000008000017945 */ /* 0x000fe20003800000 */
[----:B------:R-:W-:-:S03]  /*67e0*/  ISETP.LT.OR P1, PT, R0, 0xa, !P5 ;  /* 0x0000000a0000780c */ /* 0x000fc60006f21670 */
[----:B------:R3:W-:Y:S01]  /*67f0*/  @!P3 STG.E.U8 desc[UR50][R190.64+0x1], R179 ;  /* 0x000001b3be00b986 */ /* 0x0007e2000c101132 */
[----:B------:R-:W-:-:S06]  /*6800*/  ISETP.LT.OR P3, PT, R0, 0x9, !P4 ;  /* 0x000000090000780c */ /* 0x000fcc0006761670 */
[----:B------:R-:W-:Y:S07]  /*6810*/  @P0 BRA `(.L_x_61) ;  /* 0x00000000000c0947 */ /* 0x000fee0003800000 */
[----:B--2---:R-:W1:Y:S02]  /*6820*/  LDG.E.U8 R193, desc[UR50][R184.64+0x8] ;  /* 0x00000832b8c17981 */ /* 0x004e64000c1e1100 */
[----:B-1----:R-:W-:-:S05]  /*6830*/  PRMT R177, R193, 0x8880, RZ ;  /* 0x00008880c1b17816 */ /* 0x002fca00000000ff */
[----:B------:R-:W-:-:S07]  /*6840*/  IMAD R196, R177, R192, RZ ;  /* 0x000000c0b1c47224 */ /* 0x000fce00078e02ff */
.L_x_61:
[----:B------:R-:W-:Y:S05]  /*6850*/  BSYNC B1 ;  /* 0x0000000000017941 */ /* 0x000fea0003800000 */
.L_x_60:
[----:B---3--:R-:W-:Y:S01]  /*6860*/  @!P0 IMAD R179, R180, R23, R196 ;  /* 0x00000017b4b38224 */ /* 0x008fe200078e02c4 */
[----:B------:R-:W-:Y:S01]  /*6870*/  BSSY B1, `(.L_x_62) ;  /* 0x0000008000017945 */ /* 0x000fe20003800000 */
[----:B-1----:R-:W-:Y:S02]  /*6880*/  IMAD.MOV.U32 R176, RZ, RZ, R188 ;  /* 0x000000ffffb07224 */ /* 0x002fe400078e00bc */
[----:B------:R-:W-:-:S05]  /*6890*/  IMAD.MOV.U32 R177, RZ, RZ, R189 ;  /* 0x000000ffffb17224 */ /* 0x000fca00078e00bd */
[----:B------:R1:W-:Y:S01]  /*68a0*/  @!P0 STG.E.U8 desc[UR50][R176.64+0x8], R179 ;  /* 0x000008b3b0008986 */ /* 0x0003e2000c101132 */
[----:B------:R-:W-:Y:S05]  /*68b0*/  @P1 BRA `(.L_x_63) ;  /* 0x00000000000c1947 */ /* 0x000fea0003800000 */
[----:B--2---:R-:W1:Y:S02]  /*68c0*/  LDG.E.U8 R193, desc[UR50][R184.64+0x9] ;  /* 0x00000932b8c17981 */ /* 0x004e64000c1e1100 */
[----:B-1----:R-:W-:-:S05]  /*68d0*/  PRMT R179, R193, 0x8880, RZ ;  /* 0x00008880c1b37816 */ /* 0x002fca00000000ff */
[----:B------:R-:W-:-:S07]  /*68e0*/  IMAD R196, R179, R192, RZ ;  /* 0x000000c0b3c47224 */ /* 0x000fce00078e02ff */
.L_x_63:
[----:B------:R-:W-:Y:S05]  /*68f0*/  BSYNC B1 ;  /* 0x0000000000017941 */ /* 0x000fea0003800000 */
.L_x_62:
[----:B------:R-:W-:Y:S01]  /*6900*/  @!P1 IMAD R181, R181, R23, R196 ;  /* 0x00000017b5b59224 */ /* 0x000fe200078e02c4 */
[----:B------:R-:W-:Y:S01]  /*6910*/  @!P3 IADD3 R178, P0, R188, UR41, RZ ;  /* 0x00000029bcb2bc10 */ /* 0x000fe2000ff1e0ff */
[----:B------:R-:W-:Y:S03]  /*6920*/  BSSY B1, `(.L_x_64) ;  /* 0x0000009000017945 */ /* 0x000fe60003800000 */
[----:B------:R3:W-:Y:S01]  /*6930*/  @!P1 STG.E.U8 desc[UR50][R176.64+0x9], R181 ;  /* 0x000009b5b0009986 */ /* 0x0007e2000c101132 */
[----:B-1----:R-:W-:Y:S02]  /*6940*/  @!P3 IADD3.X R179, R189, UR40, RZ, P0, !PT ;  /* 0x00000028bdb3bc10 */ /* 0x002fe400087fe4ff */
[----:B------:R-:W-:Y:S02]  /*6950*/  IADD3 R197, P1, R197, 0x100, RZ ;  /* 0x00000100c5c57810 */ /* 0x000fe40007f3e0ff */
[----:B------:R-:W-:Y:S01]  /*6960*/  ISETP.LT.OR P0, PT, R0, 0xa, !P4 ;  /* 0x0000000a0000780c */ /* 0x000fe20006701670 */
[----:B------:R-:W-:-:S12]  /*6970*/  @P3 BRA `(.L_x_65) ;  /* 0x00000000000c3947 */ /* 0x000fd80003800000 */
[----:B--2---:R-:W3:Y:S02]  /*6980*/  LDG.E.U8 R193, desc[UR50][R186.64+0x8] ;  /* 0x00000832bac17981 */ /* 0x004ee4000c1e1100 */
[----:B---3--:R-:W-:-:S05]  /*6990*/  PRMT R181, R193, 0x8880, RZ ;  /* 0x00008880c1b57816 */ /* 0x008fca00000000ff */
[----:B------:R-:W-:-:S07]  /*69a0*/  IMAD R196, R181, R192, RZ ;  /* 0x000000c0b5c47224 */ /* 0x000fce00078e02ff */
.L_x_65:
[----:B------:R-:W-:Y:S05]  /*69b0*/  BSYNC B1 ;  /* 0x0000000000017941 */ /* 0x000fea0003800000 */
.L_x_64:
[----:B------:R-:W-:Y:S01]  /*69c0*/  @!P3 IMAD R189, R182, R23, R196 ;  /* 0x00000017b6bdb224 */ /* 0x000fe200078e02c4 */
[----:B------:R-:W-:Y:S01]  /*69d0*/  BSSY B1, `(.L_x_66) ;  /* 0x0000011000017945 */ /* 0x000fe20003800000 */
[----:B------:R-:W-:Y:S02]  /*69e0*/  IMAD.X R21, RZ, RZ, UR9, P1 ;  /* 0x00000009ff157e24 */ /* 0x000fe400088e06ff */
[----:B---3--:R-:W-:Y:S01]  /*69f0*/  IMAD.U32 R181, RZ, RZ, UR41 ;  /* 0x00000029ffb57e24 */ /* 0x008fe2000f8e00ff */
[----:B------:R1:W-:Y:S01]  /*6a00*/  @!P3 STG.E.U8 desc[UR50][R178.64+0x8], R189 ;  /* 0x000008bdb200b986 */ /* 0x0003e2000c101132 */
[-C--:B------:R-:W-:Y:S02]  /*6a10*/  IMAD R182, R21, R10.reuse, RZ ;  /* 0x0000000a15b67224 */ /* 0x080fe400078e02ff */
[----:B------:R-:W-:Y:S01]  /*6a20*/  IMAD.U32 R199, RZ, RZ, UR40 ;  /* 0x00000028ffc77e24 */ /* 0x000fe2000f8e00ff */
[----:B------:R-:W-:Y:S01]  /*6a30*/  @!P0 IADD3 R180, P1, P3, R181, UR39, R4 ;  /* 0x00000027b5b48c10 */ /* 0x000fe2000fb3e004 */
[----:B------:R-:W-:-:S03]  /*6a40*/  IMAD.WIDE.U32 R194, R197, R10, R194 ;  /* 0x0000000ac5c27225 */ /* 0x000fc600078e00c2 */
[----:B------:R-:W-:Y:S01]  /*6a50*/  @!P0 IADD3.X R181, R199, UR38, R5, P1, P3 ;  /* 0x00000026c7b58c10 */ /* 0x000fe20008fe6405 */
[C---:B------:R-:W-:Y:S01]  /*6a60*/  IMAD R191, R197.reuse, R11, R182 ;  /* 0x0000000bc5bf7224 */ /* 0x040fe200078e02b6 */
[----:B------:R-:W-:Y:S01]  /*6a70*/  IADD3 R20, P1, P3, R20, R8, R194 ;  /* 0x0000000814147210 */ /* 0x000fe20007b3e0c2 */
[----:B------:R-:W-:-:S04]  /*6a80*/  IMAD.WIDE.U32 R10, R197, R10, R14 ;  /* 0x0000000ac50a7225 */ /* 0x000fc800078e000e */
[----:B------:R-:W-:Y:S01]  /*6a90*/  IMAD.IADD R194, R191, 0x1, R195 ;  /* 0x00000001bfc27824 */ /* 0x000fe200078e02c3 */
[----:B-1----:R-:W-:Y:S07]  /*6aa0*/  @P0 BRA `(.L_x_67) ;  /* 0x00000000000c0947 */ /* 0x002fee0003800000 */
[----:B--2---:R-:W2:Y:S02]  /*6ab0*/  LDG.E.U8 R193, desc[UR50][R186.64+0x9] ;  /* 0x00000932bac17981 */ /* 0x004ea4000c1e1100 */
[----:B--2---:R-:W-:-:S05]  /*6ac0*/  PRMT R179, R193, 0x8880, RZ ;  /* 0x00008880c1b37816 */ /* 0x004fca00000000ff */
[----:B------:R-:W-:-:S07]  /*6ad0*/  IMAD R196, R179, R192, RZ ;  /* 0x000000c0b3c47224 */ /* 0x000fce00078e02ff */
.L_x_67:
[----:B------:R-:W-:Y:S05]  /*6ae0*/  BSYNC B1 ;  /* 0x0000000000017941 */ /* 0x000fea0003800000 */
.L_x_66:
[----:B------:R-:W-:Y:S01]  /*6af0*/  @!P0 IMAD R183, R183, R23, R196 ;  /* 0x00000017b7b78224 */ /* 0x000fe200078e02c4 */
[----:B------:R-:W-:Y:S01]  /*6b00*/  IADD3.X R21, R15, R9, R194, P1, P3 ;  /* 0x000000090f157210 */ /* 0x000fe20000fe64c2 */
[----:B------:R-:W-:Y:S01]  /*6b10*/  BSSY B1, `(.L_x_68) ;  /* 0x000000c000017945 */ /* 0x000fe20003800000 */
[----:B------:R-:W-:Y:S02]  /*6b20*/  ISETP.GE.AND P1, PT, R3, 0x101, PT ;  /* 0x000001010300780c */ /* 0x000fe40003f26270 */
[----:B------:R1:W-:Y:S01]  /*6b30*/  @!P0 STG.E.U8 desc[UR50][R180.64+0x9], R183 ;  /* 0x000009b7b4008986 */ /* 0x0003e2000c101132 */
[----:B------:R-:W-:Y:S02]  /*6b40*/  IADD3 R8, P3, R10, R8, RZ ;  /* 0x000000080a087210 */ /* 0x000fe40007f7e0ff */
[----:B------:R-:W-:Y:S02]  /*6b50*/  ISETP.LT.OR P0, PT, R0, 0x1, !P1 ;  /* 0x000000010000780c */ /* 0x000fe40004f01670 */
[----:B------:R-:W-:-:S02]  /*6b60*/  IADD3.X R9, R9, R11, R191, P3, !PT ;  /* 0x0000000b09097210 */ /* 0x000fc40001ffe4bf */
[----:B------:R-:W-:-:S04]  /*6b70*/  IADD3 R10, P3, R4, UR43, RZ ;  /* 0x0000002b040a7c10 */ /* 0x000fc8000ff7e0ff */
[----:B------:R-:W-:-:S05]  /*6b80*/  IADD3.X R11, R5, UR42, RZ, P3, !PT ;  /* 0x0000002a050b7c10 */ /* 0x000fca0009ffe4ff */
[----:B-1----:R-:W-:Y:S05]  /*6b90*/  @P0 BRA `(.L_x_69) ;  /* 0x00000000000c0947 */ /* 0x002fea0003800000 */
[----:B--2---:R-:W2:Y:S02]  /*6ba0*/  LDG.E.U8 R193, desc[UR50][R8.64] ;  /* 0x0000003208c17981 */ /* 0x004ea4000c1e1100 */
[----:B--2---:R-:W-:-:S05]  /*6bb0*/  PRMT R15, R193, 0x8880, RZ ;  /* 0x00008880c10f7816 */ /* 0x004fca00000000ff */
[----:B------:R-:W-:-:S07]  /*6bc0*/  IMAD R196, R15, R192, RZ ;  /* 0x000000c00fc47224 */ /* 0x000fce00078e02ff */
.L_x_69:
[----:B------:R-:W-:Y:S05]  /*6bd0*/  BSYNC B1 ;  /* 0x0000000000017941 */ /* 0x000fea0003800000 */
.L_x_68:
[----:B------:R-:W-:Y:S01]  /*6be0*/  ISETP.LT.OR P4, PT, R0, 0x2, !P1 ;  /* 0x000000020000780c */ /* 0x000fe20004f81670 */
[----:B------:R-:W-:Y:S01]  /*6bf0*/  @!P0 IMAD R15, R168, R23, R196 ;  /* 0x00000017a80f8224 */ /* 0x000fe200078e02c4 */
[----:B------:R-:W-:Y:S04]  /*6c00*/  BSSY B1, `(.L_x_70) ;  /* 0x0000007000017945 */ /* 0x000fe80003800000 */
[----:B------:R1:W-:Y:S01]  /*6c10*/  @!P0 STG.E.U8 desc[UR50][R10.64], R15 ;  /* 0x0000000f0a008986 */ /* 0x0003e2000c101132 */
[----:B------:R-:W-:-:S06]  /*6c20*/  ISETP.GE.AND P0, PT, R3, 0x109, PT ;  /* 0x000001090300780c */ /* 0x000fcc0003f06270 */
[----:B------:R-:W-:Y:S07]  /*6c30*/  @P4 BRA `(.L_x_71) ;  /* 0x00000000000c4947 */ /* 0x000fee0003800000 */
[----:B--2---:R-:W2:Y:S02]  /*6c40*/  LDG.E.U8 R193, desc[UR50][R8.64+0x1] ;  /* 0x0000013208c17981 */ /* 0x004ea4000c1e1100 */
[----:B--2---:R-:W-:-:S05]  /*6c50*/  PRMT R3, R193, 0x8880, RZ ;  /* 0x00008880c1037816 */ /* 0x004fca00000000ff */
[----:B------:R-:W-:-:S07]  /*6c60*/  IMAD R196, R3, R192, RZ ;  /* 0x000000c003c47224 */ /* 0x000fce00078e02ff */
.L_x_71:
[----:B------:R-:W-:Y:S05]  /*6c70*/  BSYNC B1 ;  /* 0x0000000000017941 */ /* 0x000fea0003800000 */
.L_x_70:
[----:B------:R-:W-:Y:S01]  /*6c80*/  @!P4 IMAD R169, R169, R23, R196 ;  /* 0x00000017a9a9c224 */ /* 0x000fe200078e02c4 */
[----:B------:R-:W-:Y:S01]  /*6c90*/  ISETP.LT.OR P3, PT, R0, 0x1, !P0 ;  /* 0x000000010000780c */ /* 0x000fe20004761670 */
[----:B------:R-:W-:Y:S03]  /*6ca0*/  BSSY B1, `(.L_x_72) ;  /* 0x0000008000017945 */ /* 0x000fe60003800000 */
[----:B------:R3:W-:Y:S09]  /*6cb0*/  @!P4 STG.E.U8 desc[UR50][R10.64+0x1], R169 ;  /* 0x000001a90a00c986 */ /* 0x0007f2000c101132 */
[----:B------:R-:W-:-:S04]  /*6cc0*/  @!P3 IADD3 R14, P5, R10, UR41, RZ ;  /* 0x000000290a0ebc10 */ /* 0x000fc8000ffbe0ff */
[----:B-1----:R-:W-:Y:S01]  /*6cd0*/  @!P3 IADD3.X R15, R11, UR40, RZ, P5, !PT ;  /* 0x000000280b0fbc10 */ /* 0x002fe2000affe4ff */
[----:B---3--:R-:W-:Y:S08]  /*6ce0*/  @P3 BRA `(.L_x_73) ;  /* 0x00000000000c3947 */ /* 0x008ff00003800000 */
[----:B--2---:R-:W2:Y:S02]  /*6cf0*/  LDG.E.U8 R193, desc[UR50][R20.64] ;  /* 0x0000003214c17981 */ /* 0x004ea4000c1e1100 */
[----:B--2---:R-:W-:-:S05]  /*6d00*/  PRMT R3, R193, 0x8880, RZ ;  /* 0x00008880c1037816 */ /* 0x004fca00000000ff */
[----:B------:R-:W-:-:S07]  /*6d10*/  IMAD R196, R3, R192, RZ ;  /* 0x000000c003c47224 */ /* 0x000fce00078e02ff */
.L_x_73:
[----:B------:R-:W-:Y:S05]  /*6d20*/  BSYNC B1 ;  /* 0x0000000000017941 */ /* 0x000fea0003800000 */
.L_x_72:
[----:B------:R-:W-:Y:S01]  /*6d30*/  @!P3 IMAD R3, R170, R23, R196 ;  /* 0x00000017aa03b224 */ /* 0x000fe200078e02c4 */
[----:B------:R-:W-:Y:S01]  /*6d40*/  ISETP.LT.OR P4, PT, R0, 0x2, !P0 ;  /* 0x000000020000780c */ /* 0x000fe20004781670 */
[----:B------:R-:W-:Y:S03]  /*6d50*/  BSSY B1, `(.L_x_74) ;  /* 0x0000008000017945 */ /* 0x000fe60003800000 */
[----:B------:R1:W-:Y:S09]  /*6d60*/  @!P3 STG.E.U8 desc[UR50][R14.64], R3 ;  /* 0x000000030e00b986 */ /* 0x0003f2000c101132 */
[----:B------:R-:W-:-:S04]  /*6d70*/  @!P4 IADD3 R168, P5, R10, UR41, RZ ;  /* 0x000000290aa8cc10 */ /* 0x000fc8000ffbe0ff */
[----:B------:R-:W-:Y:S01]  /*6d80*/  @!P4 IADD3.X R169, R11, UR40, RZ, P5, !PT ;  /* 0x000000280ba9cc10 */ /* 0x000fe2000affe4ff */
[----:B-1----:R-:W-:Y:S08]  /*6d90*/  @P4 BRA `(.L_x_75) ;  /* 0x00000000000c4947 */ /* 0x002ff00003800000 */
[----:B--2---:R-:W2:Y:S02]  /*6da0*/  LDG.E.U8 R193, desc[UR50][R20.64+0x1] ;  /* 0x0000013214c17981 */ /* 0x004ea4000c1e1100 */
[----:B--2---:R-:W-:-:S05]  /*6db0*/  PRMT R3, R193, 0x8880, RZ ;  /* 0x00008880c1037816 */ /* 0x004fca00000000ff */
[----:B------:R-:W-:-:S07]  /*6dc0*/  IMAD R196, R3, R192, RZ ;  /* 0x000000c003c47224 */ /* 0x000fce00078e02ff */
.L_x_75:
[----:B------:R-:W-:Y:S05]  /*6dd0*/  BSYNC B1 ;  /* 0x0000000000017941 */ /* 0x000fea0003800000 */
.L_x_74:
[----:B------:R-:W-:Y:S01]  /*6de0*/  @!P4 IMAD R171, R171, R23, R196 ;  /* 0x00000017ababc224 */ /* 0x000fe200078e02c4 */
[----:B------:R-:W-:Y:S01]  /*6df0*/  ISETP.LT.OR P3, PT, R0, 0x9, !P1 ;  /* 0x000000090000780c */ /* 0x000fe20004f61670 */
[----:B------:R-:W-:Y:S03]  /*6e00*/  BSSY B1, `(.L_x_76) ;  /* 0x0000006000017945 */ /* 0x000fe60003800000 */
[----:B------:R1:W-:Y:S09]  /*6e10*/  @!P4 STG.E.U8 desc[UR50][R168.64+0x1], R171 ;  /* 0x000001aba800c986 */ /* 0x0003f2000c101132 */
[----:B------:R-:W-:Y:S05]  /*6e20*/  @P3 BRA `(.L_x_77) ;  /* 0x00000000000c3947 */ /* 0x000fea0003800000 */
[----:B--2---:R-:W2:Y:S02]  /*6e30*/  LDG.E.U8 R193, desc[UR50][R8.64+0x8] ;  /* 0x0000083208c17981 */ /* 0x004ea4000c1e1100 */
[----:B--2---:R-:W-:-:S05]  /*6e40*/  PRMT R3, R193, 0x8880, RZ ;  /* 0x00008880c1037816 */ /* 0x004fca00000000ff */
[----:B------:R-:W-:-:S07]  /*6e50*/  IMAD R196, R3, R192, RZ ;  /* 0x000000c003c47224 */ /* 0x000fce00078e02ff */
.L_x_77:
[----:B------:R-:W-:Y:S05]  /*6e60*/  BSYNC B1 ;  /* 0x0000000000017941 */ /* 0x000fea0003800000 */
.L_x_76:
[----:B------:R-:W-:Y:S01]  /*6e70*/  @!P3 IMAD R3, R172, R23, R196 ;  /* 0x00000017ac03b224 */ /* 0x000fe200078e02c4 */
[----:B------:R-:W-:Y:S04]  /*6e80*/  BSSY B1, `(.L_x_78) ;  /* 0x0000007000017945 */ /* 0x000fe80003800000 */
[----:B------:R3:W-:Y:S01]  /*6e90*/  @!P3 STG.E.U8 desc[UR50][R10.64+0x8], R3 ;  /* 0x000008030a00b986 */ /* 0x0007e2000c101132 */
[----:B------:R-:W-:-:S13]  /*6ea0*/  ISETP.LT.OR P3, PT, R0, 0xa, !P1 ;  /* 0x0000000a0000780c */ /* 0x000fda0004f61670 */
[----:B---3--:R-:W-:Y:S05]  /*6eb0*/  @P3 BRA `(.L_x_79) ;  /* 0x00000000000c3947 */ /* 0x008fea0003800000 */
[----:B--2---:R-:W2:Y:S02]  /*6ec0*/  LDG.E.U8 R193, desc[UR50][R8.64+0x9] ;  /* 0x0000093208c17981 */ /* 0x004ea4000c1e1100 */
[----:B--2---:R-:W-:-:S05]  /*6ed0*/  PRMT R3, R193, 0x8880, RZ ;  /* 0x00008880c1037816 */ /* 0x004fca00000000ff */
[----:B------:R-:W-:-:S07]  /*6ee0*/  IMAD R196, R3, R192, RZ ;  /* 0x000000c003c47224 */ /* 0x000fce00078e02ff */
.L_x_79:
[----:B------:R-:W-:Y:S05]  /*6ef0*/  BSYNC B1 ;  /* 0x0000000000017941 */ /* 0x000fea0003800000 */
.L_x_78:
[----:B------:R-:W-:Y:S01]  /*6f00*/  @!P3 IMAD R173, R173, R23, R196 ;  /* 0x00000017adadb224 */ /* 0x000fe200078e02c4 */
[----:B------:R-:W-:Y:S01]  /*6f10*/  BSSY B1, `(.L_x_80) ;  /* 0x0000009000017945 */ /* 0x000fe20003800000 */
[----:B-1----:R-:W-:Y:S02]  /*6f20*/  IMAD.U32 R169, RZ, RZ, UR41 ;  /* 0x00000029ffa97e24 */ /* 0x002fe4000f8e00ff */
[----:B------:R-:W-:Y:S01]  /*6f30*/  IMAD.U32 R15, RZ, RZ, UR40 ;  /* 0x00000028ff0f7e24 */ /* 0x000fe2000f8e00ff */
[----:B------:R1:W-:Y:S01]  /*6f40*/  @!P3 STG.E.U8 desc[UR50][R10.64+0x9], R173 ;  /* 0x000009ad0a00b986 */ /* 0x0003e2000c101132 */
[----:B------:R-:W-:-:S13]  /*6f50*/  ISETP.LT.OR P3, PT, R0, 0x9, !P0 ;  /* 0x000000090000780c */ /* 0x000fda0004761670 */
[----:B-1----:R-:W-:Y:S05]  /*6f60*/  @P3 BRA `(.L_x_81) ;  /* 0x00000000000c3947 */ /* 0x002fea0003800000 */
[----:B--2---:R-:W2:Y:S02]  /*6f70*/  LDG.E.U8 R193, desc[UR50][R20.64+0x8] ;  /* 0x0000083214c17981 */ /* 0x004ea4000c1e1100 */
[----:B--2---:R-:W-:-:S05]  /*6f80*/  PRMT R3, R193, 0x8880, RZ ;  /* 0x00008880c1037816 */ /* 0x004fca00000000ff */
[----:B------:R-:W-:-:S07]  /*6f90*/  IMAD R196, R3, R192, RZ ;  /* 0x000000c003c47224 */ /* 0x000fce00078e02ff */
.L_x_81:
[----:B------:R-:W-:Y:S05]  /*6fa0*/  BSYNC B1 ;  /* 0x0000000000017941 */ /* 0x000fea0003800000 */
.L_x_80:
[----:B------:R-:W-:Y:S01]  /*6fb0*/  ISETP.LT.OR P4, PT, R0, 0xa, !P0 ;  /* 0x0000000a0000780c */ /* 0x000fe20004781670 */
[----:B------:R-:W-:Y:S01]  /*6fc0*/  @!P3 IMAD R3, R174, R23, R196 ;  /* 0x00000017ae03b224 */ /* 0x000fe200078e02c4 */
[----:B------:R-:W-:Y:S11]  /*6fd0*/  BSSY B1, `(.L_x_82) ;  /* 0x000000a000017945 */ /* 0x000ff60003800000 */
[----:B------:R-:W-:-:S04]  /*6fe0*/  @!P4 IADD3 R168, P5, P6, R169, UR43, R4 ;  /* 0x0000002ba9a8cc10 */ /* 0x000fc8000febe004 */
[----:B------:R-:W-:Y:S02]  /*6ff0*/  @!P4 IADD3.X R169, R15, UR42, R5, P5, P6 ;  /* 0x0000002a0fa9cc10 */ /* 0x000fe4000afec405 */
[----:B------:R-:W-:-:S04]  /*7000*/  @!P3 IADD3 R14, P5, R10, UR41, RZ ;  /* 0x000000290a0ebc10 */ /* 0x000fc8000ffbe0ff */
[----:B------:R-:W-:-:S05]  /*7010*/  @!P3 IADD3.X R15, R11, UR40, RZ, P5, !PT ;  /* 0x000000280b0fbc10 */ /* 0x000fca000affe4ff */
[----:B------:R1:W-:Y:S01]  /*7020*/  @!P3 STG.E.U8 desc[UR50][R14.64+0x8], R3 ;  /* 0x000008030e00b986 */ /* 0x0003e2000c101132 */
[----:B------:R-:W-:Y:S05]  /*7030*/  @P4 BRA `(.L_x_83) ;  /* 0x00000000000c4947 */ /* 0x000fea0003800000 */
[----:B--2---:R-:W1:Y:S02]  /*7040*/  LDG.E.U8 R193, desc[UR50][R20.64+0x9] ;  /* 0x0000093214c17981 */ /* 0x004e64000c1e1100 */
[----:B-1----:R-:W-:-:S05]  /*7050*/  PRMT R3, R193, 0x8880, RZ ;  /* 0x00008880c1037816 */ /* 0x002fca00000000ff */
[----:B------:R-:W-:-:S07]  /*7060*/  IMAD R196, R3, R192, RZ ;  /* 0x000000c003c47224 */ /* 0x000fce00078e02ff */
.L_x_83:
[----:B------:R-:W-:Y:S05]  /*7070*/  BSYNC B1 ;  /* 0x0000000000017941 */ /* 0x000fea0003800000 */
.L_x_82:
[----:B------:R-:W-:Y:S01]  /*7080*/  @!P4 IMAD R175, R175, R23, R196 ;  /* 0x00000017afafc224 */ /* 0x000fe200078e02c4 */
[----:B------:R-:W-:Y:S01]  /*7090*/  ISETP.LT.OR P3, PT, R0, 0x11, !P2 ;  /* 0x000000110000780c */ /* 0x000fe20005761670 */
[----:B------:R-:W-:Y:S03]  /*70a0*/  BSSY B1, `(.L_x_84) ;  /* 0x0000006000017945 */ /* 0x000fe60003800000 */
[----:B------:R3:W-:Y:S09]  /*70b0*/  @!P4 STG.E.U8 desc[UR50][R168.64+0x9], R175 ;  /* 0x000009afa800c986 */ /* 0x0007f2000c101132 */
[----:B------:R-:W-:Y:S05]  /*70c0*/  @P3 BRA `(.L_x_85) ;  /* 0x00000000000c3947 */ /* 0x000fea0003800000 */
[----:B--2---:R-:W1:Y:S02]  /*70d0*/  LDG.E.U8 R193, desc[UR50][R6.64+0x10] ;  /* 0x0000103206c17981 */ /* 0x004e64000c1e1100 */
[----:B-1----:R-:W-:-:S05]  /*70e0*/  PRMT R3, R193, 0x8880, RZ ;  /* 0x00008880c1037816 */ /* 0x002fca00000000ff */
[----:B------:R-:W-:-:S07]  /*70f0*/  IMAD R196, R3, R192, RZ ;  /* 0x000000c003c47224 */ /* 0x000fce00078e02ff */
.L_x_85:
[----:B------:R-:W-:Y:S05]  /*7100*/  BSYNC B1 ;  /* 0x0000000000017941 */ /* 0x000fea0003800000 */
.L_x_84:
[----:B-1----:R-:W-:Y:S01]  /*7110*/  @!P3 IMAD R3, R160, R23, R196 ;  /* 0x00000017a003b224 */ /* 0x002fe200078e02c4 */
[----:B------:R-:W-:Y:S01]  /*7120*/  ISETP.LT.OR P4, PT, R0, 0x12, !P2 ;  /* 0x000000120000780c */ /* 0x000fe20005781670 */
[----:B------:R-:W-:Y:S03]  /*7130*/  BSSY B1, `(.L_x_86) ;  /* 0x0000006000017945 */ /* 0x000fe60003800000 */
[----:B------:R1:W-:Y:S09]  /*7140*/  @!P3 STG.E.U8 desc[UR50][R4.64+0x10], R3 ;  /* 0x000010030400b986 */ /* 0x0003f2000c101132 */
[----:B------:R-:W-:Y:S05]  /*7150*/  @P4 BRA `(.L_x_87) ;  /* 0x00000000000c4947 */ /* 0x000fea0003800000 */
[----:B--2---:R-:W1:Y:S02]  /*7160*/  LDG.E.U8 R193, desc[UR50][R6.64+0x11] ;  /* 0x0000113206c17981 */ /* 0x004e64000c1e1100 */
[----:B-1----:R-:W-:-:S05]  /*7170*/  PRMT R3, R193, 0x8880, RZ ;  /* 0x00008880c1037816 */ /* 0x002fca00000000ff */
[----:B------:R-:W-:-:S07]  /*7180*/  IMAD R196, R3, R192, RZ ;  /* 0x000000c003c47224 */ /* 0x000fce00078e02ff */
.L_x_87:
[----:B------:R-:W-:Y:S05]  /*7190*/  BSYNC B1 ;  /* 0x0000000000017941 */ /* 0x000fea0003800000 */
.L_x_86:
[----:B------:R-:W-:Y:S01]  /*71a0*/  @!P4 IMAD R161, R161, R23, R196 ;  /* 0x00000017a1a1c224 */ /* 0x000fe200078e02c4 */
[----:B------:R-:W-:Y:S01]  /*71b0*/  LOP3.LUT P6, RZ, R22, 0x1, RZ, 0xc0, !PT ;  /* 0x0000000116ff7812 */ /* 0x000fe200078cc0ff */
[----:B------:R-:W-:Y:S03]  /*71c0*/  BSSY B1, `(.L_x_88) ;  /* 0x0000009000017945 */ /* 0x000fe60003800000 */
[----:B------:R4:W-:Y:S01]  /*71d0*/  @!P4 STG.E.U8 desc[UR50][R4.64+0x11], R161 ;  /* 0x000011a10400c986 */ /* 0x0009e2000c101132 */
[----:B------:R-:W-:-:S13]  /*71e0*/  ISETP.LT.OR P3, PT, R0, 0x11, !P6 ;  /* 0x000000110000780c */ /* 0x000fda0007761670 */
[----:B------:R-:W-:-:S04]  /*71f0*/  @!P3 IADD3 R14, P5, R4, UR41, RZ ;  /* 0x00000029040ebc10 */ /* 0x000fc8000ffbe0ff */
[----:B------:R-:W-:Y:S01]  /*7200*/  @!P3 IADD3.X R15, R5, UR40, RZ, P5, !PT ;  /* 0x00000028050fbc10 */ /* 0x000fe2000affe4ff */
[----:B----4-:R-:W-:Y:S08]  /*7210*/  @P3 BRA `(.L_x_89) ;  /* 0x00000000000c3947 */ /* 0x010ff00003800000 */
[----:B--2---:R-:W1:Y:S02]  /*7220*/  LDG.E.U8 R193, desc[UR50][R12.64+0x10] ;  /* 0x000010320cc17981 */ /* 0x004e64000c1e1100 */
[----:B-1----:R-:W-:-:S05]  /*7230*/  PRMT R3, R193, 0x8880, RZ ;  /* 0x00008880c1037816 */ /* 0x002fca00000000ff */
[----:B------:R-:W-:-:S07]  /*7240*/  IMAD R196, R3, R192, RZ ;  /* 0x000000c003c47224 */ /* 0x000fce00078e02ff */
.L_x_89:
[----:B------:R-:W-:Y:S05]  /*7250*/  BSYNC B1 ;  /* 0x0000000000017941 */ /* 0x000fea0003800000 */
.L_x_88:
[----:B-1----:R-:W-:Y:S01]  /*7260*/  @!P3 IMAD R3, R162, R23, R196 ;  /* 0x00000017a203b224 */ /* 0x002fe200078e02c4 */
        /* <DEDUP_REMOVED lines=9> */
.L_x_91:
[----:B------:R-:W-:Y:S05]  /*7300*/  BSYNC B1 ;  /* 0x0000000000017941 */ /* 0x000fea0003800000 */
.L_x_90:
        /* <DEDUP_REMOVED lines=8> */
.L_x_93:
[----:B------:R-:W-:Y:S05]  /*7390*/  BSYNC B1 ;  /* 0x0000000000017941 */ /* 0x000fea0003800000 */
.L_x_92:
[----:B------:R-:W-:Y:S01]  /*73a0*/  @!P3 IMAD R3, R164, R23, R196 ;  /* 0x00000017a403b224 */ /* 0x000fe200078e02c4 */
[----:B------:R-:W-:Y:S01]  /*73b0*/  ISETP.LT.OR P4, PT, R0, 0x1a, !P2 ;  /* 0x0000001a0000780c */ /* 0x000fe20005781670 */
[----:B------:R-:W-:Y:S03]  /*73c0*/  BSSY B1, `(.L_x_94) ;  /* 0x0000006000017945 */ /* 0x000fe60003800000 */
[----:B------:R4:W-:Y:S09]  /*73d0*/  @!P3 STG.E.U8 desc[UR50][R4.64+0x18], R3 ;  /* 0x000018030400b986 */ /* 0x0009f2000c101132 */
[----:B------:R-:W-:Y:S05]  /*73e0*/  @P4 BRA `(.L_x_95) ;  /* 0x00000000000c4947 */ /* 0x000fea0003800000 */
[----:B--2---:R-:W4:Y:S02]  /*73f0*/  LDG.E.U8 R193, desc[UR50][R6.64+0x19] ;  /* 0x0000193206c17981 */ /* 0x004f24000c1e1100 */
[----:B----4-:R-:W-:-:S05]  /*7400*/  PRMT R3, R193, 0x8880, RZ ;  /* 0x00008880c1037816 */ /* 0x010fca00000000ff */
[----:B------:R-:W-:-:S07]  /*7410*/  IMAD R196, R3, R192, RZ ;  /* 0x000000c003c47224 */ /* 0x000fce00078e02ff */
.L_x_95:
[----:B------:R-:W-:Y:S05]  /*7420*/  BSYNC B1 ;  /* 0x0000000000017941 */ /* 0x000fea0003800000 */
.L_x_94:
[----:B------:R-:W-:Y:S01]  /*7430*/  @!P4 IMAD R165, R165, R23, R196 ;  /* 0x00000017a5a5c224 */ /* 0x000fe200078e02c4 */
[----:B------:R-:W-:Y:S01]  /*7440*/  ISETP.LT.OR P3, PT, R0, 0x19, !P6 ;  /* 0x000000190000780c */ /* 0x000fe20007761670 */
[----:B------:R-:W-:Y:S03]  /*7450*/  BSSY B1, `(.L_x_96) ;  /* 0x0000008000017945 */ /* 0x000fe60003800000 */
[----:B------:R0:W-:Y:S09]  /*7460*/  @!P4 STG.E.U8 desc[UR50][R4.64+0x19], R165 ;  /* 0x000019a50400c986 */ /* 0x0001f2000c101132 */
[----:B------:R-:W-:-:S04]  /*7470*/  @!P3 IADD3 R14, P5, R4, UR41, RZ ;  /* 0x00000029040ebc10 */ /* 0x000fc8000ffbe0ff */
[----:B------:R-:W-:Y:S01]  /*7480*/  @!P3 IADD3.X R15, R5, UR40, RZ, P5, !PT ;  /* 0x00000028050fbc10 */ /* 0x000fe2000affe4ff */
[----:B0-----:R-:W-:Y:S08]  /*7490*/  @P3 BRA `(.L_x_97) ;  /* 0x00000000000c3947 */ /* 0x001ff00003800000 */
[----:B--2---:R-:W4:Y:S02]  /*74a0*/  LDG.E.U8 R193, desc[UR50][R12.64+0x18] ;  /* 0x000018320cc17981 */ /* 0x004f24000c1e1100 */
[----:B----4-:R-:W-:-:S05]  /*74b0*/  PRMT R3, R193, 0x8880, RZ ;  /* 0x00008880c1037816 */ /* 0x010fca00000000ff */
[----:B------:R-:W-:-:S07]  /*74c0*/  IMAD R196, R3, R192, RZ ;  /* 0x000000c003c47224 */ /* 0x000fce00078e02ff */
.L_x_97:
[----:B------:R-:W-:Y:S05]  /*74d0*/  BSYNC B1 ;  /* 0x0000000000017941 */ /* 0x000fea0003800000 */
.L_x_96:
[----:B----4-:R-:W-:Y:S01]  /*74e0*/  @!P3 IMAD R3, R166, R23, R196 ;  /* 0x00000017a603b224 */ /* 0x010fe200078e02c4 */
[----:B------:R-:W-:Y:S01]  /*74f0*/  ISETP.LT.OR P4, PT, R0, 0x1a, !P6 ;  /* 0x0000001a0000780c */ /* 0x000fe20007781670 */
[----:B------:R-:W-:Y:S03]  /*7500*/  BSSY B1, `(.L_x_98) ;  /* 0x0000008000017945 */ /* 0x000fe60003800000 */
[----:B------:R0:W-:Y:S09]  /*7510*/  @!P3 STG.E.U8 desc[UR50][R14.64+0x18], R3 ;  /* 0x000018030e00b986 */ /* 0x0001f2000c101132 */
[----:B-1----:R-:W-:-:S04]  /*7520*/  @!P4 IADD3 R160, P5, R4, UR41, RZ ;  /* 0x0000002904a0cc10 */ /* 0x002fc8000ffbe0ff */
[----:B------:R-:W-:Y:S01]  /*7530*/  @!P4 IADD3.X R161, R5, UR40, RZ, P5, !PT ;  /* 0x0000002805a1cc10 */ /* 0x000fe2000affe4ff */
[----:B0-----:R-:W-:Y:S08]  /*7540*/  @P4 BRA `(.L_x_99) ;  /* 0x00000000000c4947 */ /* 0x001ff00003800000 */
[----:B--2---:R-:W2:Y:S02]  /*7550*/  LDG.E.U8 R193, desc[UR50][R12.64+0x19] ;  /* 0x000019320cc17981 */ /* 0x004ea4000c1e1100 */
[----:B--2---:R-:W-:-:S05]  /*7560*/  PRMT R3, R193, 0x8880, RZ ;  /* 0x00008880c1037816 */ /* 0x004fca00000000ff */
[----:B------:R-:W-:-:S07]  /*7570*/  IMAD R196, R3, R192, RZ ;  /* 0x000000c003c47224 */ /* 0x000fce00078e02ff */
.L_x_99:
[----:B------:R-:W-:Y:S05]  /*7580*/  BSYNC B1 ;  /* 0x0000000000017941 */ /* 0x000fea0003800000 */
.L_x_98:
[----:B------:R-:W-:Y:S01]  /*7590*/  @!P4 IMAD R167, R167, R23, R196 ;  /* 0x00000017a7a7c224 */ /* 0x000fe200078e02c4 */
[----:B------:R-:W-:Y:S01]  /*75a0*/  LOP3.LUT P5, RZ, R22, 0x4, RZ, 0xc0, !PT ;  /* 0x0000000416ff7812 */ /* 0x000fe200078ac0ff */
[----:B------:R-:W-:Y:S03]  /*75b0*/  BSSY B1, `(.L_x_100) ;  /* 0x0000007000017945 */ /* 0x000fe60003800000 */
[----:B------:R0:W-:Y:S01]  /*75c0*/  @!P4 STG.E.U8 desc[UR50][R160.64+0x19], R167 ;  /* 0x000019a7a000c986 */ /* 0x0001e2000c101132 */
[----:B------:R-:W-:-:S13]  /*75d0*/  ISETP.LT.OR P3, PT, R0, 0x11, !P5 ;  /* 0x000000110000780c */ /* 0x000fda0006f61670 */
[----:B0-----:R-:W-:Y:S05]  /*75e0*/  @P3 BRA `(.L_x_101) ;  /* 0x00000000000c3947 */ /* 0x001fea0003800000 */
[----:B--2---:R-:W2:Y:S02]  /*75f0*/  LDG.E.U8 R193, desc[UR50][R184.64+0x10] ;  /* 0x00001032b8c17981 */ /* 0x004ea4000c1e1100 */
[----:B--2---:R-:W-:-:S05]  /*7600*/  PRMT R3, R193, 0x8880, RZ ;  /* 0x00008880c1037816 */ /* 0x004fca00000000ff */
[----:B------:R-:W-:-:S07]  /*7610*/  IMAD R196, R3, R192, RZ ;  /* 0x000000c003c47224 */ /* 0x000fce00078e02ff */
.L_x_101:
[----:B------:R-:W-:Y:S05]  /*7620*/  BSYNC B1 ;  /* 0x0000000000017941 */ /* 0x000fea0003800000 */
.L_x_100:
[----:B------:R-:W-:Y:S01]  /*7630*/  @!P3 IMAD R3, R152, R23, R196 ;  /* 0x000000179803b224 */ /* 0x000fe200078e02c4 */
[----:B------:R-:W-:Y:S01]  /*7640*/  ISETP.LT.OR P4, PT, R0, 0x12, !P5 ;  /* 0x000000120000780c */ /* 0x000fe20006f81670 */
[----:B------:R-:W-:Y:S01]  /*7650*/  BSSY B1, `(.L_x_102) ;  /* 0x0000008000017945 */ /* 0x000fe20003800000 */
[----:B------:R-:W-:Y:S02]  /*7660*/  IMAD.U32 R15, RZ, RZ, UR41 ;  /* 0x00000029ff0f7e24 */ /* 0x000fe4000f8e00ff */
[----:B------:R0:W-:Y:S01]  /*7670*/  @!P3 STG.E.U8 desc[UR50][R176.64+0x10], R3 ;  /* 0x00001003b000b986 */ /* 0x0001e2000c101132 */
[----:B------:R-:W-:-:S08]  /*7680*/  IMAD.U32 R161, RZ, RZ, UR40 ;  /* 0x00000028ffa17e24 */ /* 0x000fd0000f8e00ff */
[----:B------:R-:W-:Y:S05]  /*7690*/  @P4 BRA `(.L_x_103) ;  /* 0x00000000000c4947 */ /* 0x000fea0003800000 */
[----:B--2---:R-:W0:Y:S02]  /*76a0*/  LDG.E.U8 R193, desc[UR50][R184.64+0x11] ;  /* 0x00001132b8c17981 */ /* 0x004e24000c1e1100 */
[----:B0-----:R-:W-:-:S05]  /*76b0*/  PRMT R3, R193, 0x8880, RZ ;  /* 0x00008880c1037816 */ /* 0x001fca00000000ff */
[----:B------:R-:W-:-:S07]  /*76c0*/  IMAD R196, R3, R192, RZ ;  /* 0x000000c003c47224 */ /* 0x000fce00078e02ff */
.L_x_103:
[----:B------:R-:W-:Y:S05]  /*76d0*/  BSYNC B1 ;  /* 0x0000000000017941 */ /* 0x000fea0003800000 */
.L_x_102:
[----:B------:R-:W-:Y:S01]  /*76e0*/  @!P4 IMAD R153, R153, R23, R196 ;  /* 0x000000179999c224 */ /* 0x000fe200078e02c4 */
[----:B------:R-:W-:Y:S01]  /*76f0*/  LOP3.LUT P3, RZ, R22, 0x2, RZ, 0xc0, !PT ;  /* 0x0000000216ff7812 */ /* 0x000fe2000786c0ff */
[----:B------:R-:W-:Y:S01]  /*7700*/  BSSY B1, `(.L_x_104) ;  /* 0x000000b000017945 */ /* 0x000fe20003800000 */
[----:B------:R-:W-:Y:S02]  /*7710*/  IMAD.U32 R163, RZ, RZ, UR40 ;  /* 0x00000028ffa37e24 */ /* 0x000fe4000f8e00ff */
[----:B------:R1:W-:Y:S01]  /*7720*/  @!P4 STG.E.U8 desc[UR50][R176.64+0x11], R153 ;  /* 0x00001199b000c986 */ /* 0x0003e2000c101132 */
[----:B------:R-:W-:-:S13]  /*7730*/  ISETP.LT.OR P3, PT, R0, 0x11, !P3 ;  /* 0x000000110000780c */ /* 0x000fda0005f61670 */
[----:B------:R-:W-:-:S04]  /*7740*/  @!P3 IADD3 R14, P5, P6, R15, UR39, R4 ;  /* 0x000000270f0ebc10 */ /* 0x000fc8000febe004 */
[----:B------:R-:W-:Y:S01]  /*7750*/  @!P3 IADD3.X R15, R161, UR38, R5, P5, P6 ;  /* 0x00000026a10fbc10 */ /* 0x000fe2000afec405 */
[----:B------:R-:W-:Y:S01]  /*7760*/  IMAD.U32 R161, RZ, RZ, UR41 ;  /* 0x00000029ffa17e24 */ /* 0x000fe2000f8e00ff */
[----:B-1----:R-:W-:Y:S07]  /*7770*/  @P3 BRA `(.L_x_105) ;  /* 0x00000000000c3947 */ /* 0x002fee0003800000 */
[----:B--2---:R-:W0:Y:S02]  /*7780*/  LDG.E.U8 R193, desc[UR50][R186.64+0x10] ;  /* 0x00001032bac17981 */ /* 0x004e24000c1e1100 */
[----:B0-----:R-:W-:-:S05]  /*7790*/  PRMT R3, R193, 0x8880, RZ ;  /* 0x00008880c1037816 */ /* 0x001fca00000000ff */
[----:B------:R-:W-:-:S07]  /*77a0*/  IMAD R196, R3, R192, RZ ;  /* 0x000000c003c47224 */ /* 0x000fce00078e02ff */
.L_x_105:
[----:B------:R-:W-:Y:S05]  /*77b0*/  BSYNC B1 ;  /* 0x0000000000017941 */ /* 0x000fea0003800000 */
.L_x_104:
[----:B0-----:R-:W-:Y:S01]  /*77c0*/  @!P3 IMAD R3, R154, R23, R196 ;  /* 0x000000179a03b224 */ /* 0x001fe200078e02c4 */
[----:B------:R-:W-:Y:S01]  /*77d0*/  LOP3.LUT P4, RZ, R22, 0x2, RZ, 0xc0, !PT ;  /* 0x0000000216ff7812 */ /* 0x000fe2000788c0ff */
[----:B------:R-:W-:Y:S03]  /*77e0*/  BSSY B1, `(.L_x_106) ;  /* 0x0000009000017945 */ /* 0x000fe60003800000 */
[----:B------:R0:W-:Y:S01]  /*77f0*/  @!P3 STG.E.U8 desc[UR50][R14.64+0x10], R3 ;  /* 0x000010030e00b986 */ /* 0x0001e2000c101132 */
[----:B------:R-:W-:-:S13]  /*7800*/  ISETP.LT.OR P4, PT, R0, 0x12, !P4 ;  /* 0x000000120000780c */ /* 0x000fda0006781670 */
[----:B------:R-:W-:-:S04]  /*7810*/  @!P4 IADD3 R152, P5, P6, R161, UR39, R4 ;  /* 0x00000027a198cc10 */ /* 0x000fc8000febe004 */
[----:B------:R-:W-:Y:S01]  /*7820*/  @!P4 IADD3.X R153, R163, UR38, R5, P5, P6 ;  /* 0x00000026a399cc10 */ /* 0x000fe2000afec405 */
[----:B0-----:R-:W-:Y:S08]  /*7830*/  @P4 BRA `(.L_x_107) ;  /* 0x00000000000c4947 */ /* 0x001ff00003800000 */
[----:B--2---:R-:W2:Y:S02]  /*7840*/  LDG.E.U8 R193, desc[UR50][R186.64+0x11] ;  /* 0x00001132bac17981 */ /* 0x004ea4000c1e1100 */
[----:B--2---:R-:W-:-:S05]  /*7850*/  PRMT R3, R193, 0x8880, RZ ;  /* 0x00008880c1037816 */ /* 0x004fca00000000ff */
[----:B------:R-:W-:-:S07]  /*7860*/  IMAD R196, R3, R192, RZ ;  /* 0x000000c003c47224 */ /* 0x000fce00078e02ff */
.L_x_107:
[----:B------:R-:W-:Y:S05]  /*7870*/  BSYNC B1 ;  /* 0x0000000000017941 */ /* 0x000fea0003800000 */
.L_x_106:
        /* <DEDUP_REMOVED lines=9> */
.L_x_109:
[----:B------:R-:W-:Y:S05]  /*7910*/  BSYNC B1 ;  /* 0x0000000000017941 */ /* 0x000fea0003800000 */
.L_x_108:
        /* <DEDUP_REMOVED lines=10> */
.L_x_111:
[----:B------:R-:W-:Y:S05]  /*79c0*/  BSYNC B1 ;  /* 0x0000000000017941 */ /* 0x000fea0003800000 */
.L_x_110:
        /* <DEDUP_REMOVED lines=13> */
.L_x_113:
[----:B------:R-:W-:Y:S05]  /*7aa0*/  BSYNC B1 ;  /* 0x0000000000017941 */ /* 0x000fea0003800000 */
.L_x_112:
        /* <DEDUP_REMOVED lines=11> */
.L_x_115:
[----:B------:R-:W-:Y:S05]  /*7b60*/  BSYNC B1 ;  /* 0x0000000000017941 */ /* 0x000fea0003800000 */
.L_x_114:
        /* <DEDUP_REMOVED lines=8> */
.L_x_117:
[----:B------:R-:W-:Y:S05]  /*7bf0*/  BSYNC B1 ;  /* 0x0000000000017941 */ /* 0x000fea0003800000 */
.L_x_116:
[----:B------:R-:W-:Y:S01]  /*7c00*/  @!P3 IMAD R3, R144, R23, R196 ;  /* 0x000000179003b224 */ /* 0x000fe200078e02c4 */
[----:B------:R-:W-:Y:S01]  /*7c10*/  ISETP.LT.OR P4, PT, R0, 0x12, !P1 ;  /* 0x000000120000780c */ /* 0x000fe20004f81670 */
[----:B------:R-:W-:Y:S01]  /*7c20*/  BSSY B1, `(.L_x_118) ;  /* 0x0000008000017945 */ /* 0x000fe20003800000 */
[----:B------:R-:W-:Y:S02]  /*7c30*/  IMAD.U32 R15, RZ, RZ, UR41 ;  /* 0x00000029ff0f7e24 */ /* 0x000fe4000f8e00ff */
[----:B------:R1:W-:Y:S01]  /*7c40*/  @!P3 STG.E.U8 desc[UR50][R10.64+0x10], R3 ;  /* 0x000010030a00b986 */ /* 0x0003e2000c101132 */
[----:B0-----:R-:W-:-:S08]  /*7c50*/  IMAD.U32 R153, RZ, RZ, UR40 ;  /* 0x00000028ff997e24 */ /* 0x001fd0000f8e00ff */
[----:B------:R-:W-:Y:S05]  /*7c60*/  @P4 BRA `(.L_x_119) ;  /* 0x00000000000c4947 */ /* 0x000fea0003800000 */
[----:B--2---:R-:W1:Y:S02]  /*7c70*/  LDG.E.U8 R193, desc[UR50][R8.64+0x11] ;  /* 0x0000113208c17981 */ /* 0x004e64000c1e1100 */
[----:B-1----:R-:W-:-:S05]  /*7c80*/  PRMT R3, R193, 0x8880, RZ ;  /* 0x00008880c1037816 */ /* 0x002fca00000000ff */
[----:B------:R-:W-:-:S07]  /*7c90*/  IMAD R196, R3, R192, RZ ;  /* 0x000000c003c47224 */ /* 0x000fce00078e02ff */
.L_x_119:
[----:B------:R-:W-:Y:S05]  /*7ca0*/  BSYNC B1 ;  /* 0x0000000000017941 */ /* 0x000fea0003800000 */
.L_x_118:
[----:B------:R-:W-:Y:S01]  /*7cb0*/  @!P4 IMAD R145, R145, R23, R196 ;  /* 0x000000179191c224 */ /* 0x000fe200078e02c4 */
[----:B------:R-:W-:Y:S01]  /*7cc0*/  ISETP.LT.OR P3, PT, R0, 0x11, !P0 ;  /* 0x000000110000780c */ /* 0x000fe20004761670 */
[----:B------:R-:W-:Y:S01]  /*7cd0*/  BSSY B1, `(.L_x_120) ;  /* 0x000000a000017945 */ /* 0x000fe20003800000 */
[----:B------:R-:W-:Y:S02]  /*7ce0*/  IMAD.U32 R155, RZ, RZ, UR40 ;  /* 0x00000028ff9b7e24 */ /* 0x000fe4000f8e00ff */
[----:B------:R0:W-:Y:S09]  /*7cf0*/  @!P4 STG.E.U8 desc[UR50][R10.64+0x11], R145 ;  /* 0x000011910a00c986 */ /* 0x0001f2000c101132 */
[----:B------:R-:W-:-:S04]  /*7d00*/  @!P3 IADD3 R14, P5, P6, R15, UR43, R4 ;  /* 0x0000002b0f0ebc10 */ /* 0x000fc8000febe004 */
[----:B------:R-:W-:Y:S01]  /*7d10*/  @!P3 IADD3.X R15, R153, UR42, R5, P5, P6 ;  /* 0x0000002a990fbc10 */ /* 0x000fe2000afec405 */
[----:B------:R-:W-:Y:S01]  /*7d20*/  IMAD.U32 R153, RZ, RZ, UR41 ;  /* 0x00000029ff997e24 */ /* 0x000fe2000f8e00ff */
[----:B0-----:R-:W-:Y:S07]  /*7d30*/  @P3 BRA `(.L_x_121) ;  /* 0x00000000000c3947 */ /* 0x001fee0003800000 */
[----:B--2---:R-:W1:Y:S02]  /*7d40*/  LDG.E.U8 R193, desc[UR50][R20.64+0x10] ;  /* 0x0000103214c17981 */ /* 0x004e64000c1e1100 */
[----:B-1----:R-:W-:-:S05]  /*7d50*/  PRMT R3, R193, 0x8880, RZ ;  /* 0x00008880c1037816 */ /* 0x002fca00000000ff */
[----:B------:R-:W-:-:S07]  /*7d60*/  IMAD R196, R3, R192, RZ ;  /* 0x000000c003c47224 */ /* 0x000fce00078e02ff */
.L_x_121:
[----:B------:R-:W-:Y:S05]  /*7d70*/  BSYNC B1 ;  /* 0x0000000000017941 */ /* 0x000fea0003800000 */
.L_x_120:
[----:B-1----:R-:W-:Y:S01]  /*7d80*/  @!P3 IMAD R3, R146, R23, R196 ;  /* 0x000000179203b224 */ /* 0x002fe200078e02c4 */
[----:B------:R-:W-:Y:S01]  /*7d90*/  ISETP.LT.OR P4, PT, R0, 0x12, !P0 ;  /* 0x000000120000780c */ /* 0x000fe20004781670 */
[----:B------:R-:W-:Y:S03]  /*7da0*/  BSSY B1, `(.L_x_122) ;  /* 0x0000008000017945 */ /* 0x000fe60003800000 */
[----:B------:R0:W-:Y:S09]  /*7db0*/  @!P3 STG.E.U8 desc[UR50][R14.64+0x10], R3 ;  /* 0x000010030e00b986 */ /* 0x0001f2000c101132 */
[----:B------:R-:W-:-:S04]  /*7dc0*/  @!P4 IADD3 R144, P5, P6, R153, UR43, R4 ;  /* 0x0000002b9990cc10 */ /* 0x000fc8000febe004 */
[----:B------:R-:W-:Y:S01]  /*7dd0*/  @!P4 IADD3.X R145, R155, UR42, R5, P5, P6 ;  /* 0x0000002a9b91cc10 */ /* 0x000fe2000afec405 */
[----:B0-----:R-:W-:Y:S08]  /*7de0*/  @P4 BRA `(.L_x_123) ;  /* 0x00000000000c4947 */ /* 0x001ff00003800000 */
[----:B--2---:R-:W2:Y:S02]  /*7df0*/  LDG.E.U8 R193, desc[UR50][R20.64+0x11] ;  /* 0x0000113214c17981 */ /* 0x004ea4000c1e1100 */
[----:B--2---:R-:W-:-:S05]  /*7e00*/  PRMT R3, R193, 0x8880, RZ ;  /* 0x00008880c1037816 */ /* 0x004fca00000000ff */
[----:B------:R-:W-:-:S07]  /*7e10*/  IMAD R196, R3, R192, RZ ;  /* 0x000000c003c47224 */ /* 0x000fce00078e02ff */
.L_x_123:
[----:B------:R-:W-:Y:S05]  /*7e20*/  BSYNC B1 ;  /* 0x0000000000017941 */ /* 0x000fea0003800000 */
.L_x_122:
        /* <DEDUP_REMOVED lines=8> */
.L_x_125:
[----:B------:R-:W-:Y:S05]  /*7eb0*/  BSYNC B1 ;  /* 0x0000000000017941 */ /* 0x000fea0003800000 */
.L_x_124:
        /* <DEDUP_REMOVED lines=10> */
.L_x_127:
[----:B------:R-:W-:Y:S05]  /*7f60*/  BSYNC B1 ;  /* 0x0000000000017941 */ /* 0x000fea0003800000 */
.L_x_126:
        /* <DEDUP_REMOVED lines=12> */
.L_x_129:
[----:B------:R-:W-:Y:S05]  /*8030*/  BSYNC B1 ;  /* 0x0000000000017941 */ /* 0x000fea0003800000 */
.L_x_128:
        /* <DEDUP_REMOVED lines=10> */
.L_x_131:
[----:B------:R-:W-:Y:S05]  /*80e0*/  BSYNC B1 ;  /* 0x0000000000017941 */ /* 0x000fea0003800000 */
.L_x_130:
        /* <DEDUP_REMOVED lines=8> */
.L_x_133:
[----:B------:R-:W-:Y:S05]  /*8170*/  BSYNC B1 ;  /* 0x0000000000017941 */ /* 0x000fea0003800000 */
.L_x_132:
        /* <DEDUP_REMOVED lines=8> */
.L_x_135:
[----:B------:R-:W-:Y:S05]  /*8200*/  BSYNC B1 ;  /* 0x0000000000017941 */ /* 0x000fea0003800000 */
.L_x_134:
        /* <DEDUP_REMOVED lines=11> */
.L_x_137:
[----:B------:R-:W-:Y:S05]  /*82c0*/  BSYNC B1 ;  /* 0x0000000000017941 */ /* 0x000fea0003800000 */
.L_x_136:
        /* <DEDUP_REMOVED lines=10> */
.L_x_139:
[----:B------:R-:W-:Y:S05]  /*8370*/  BSYNC B1 ;  /* 0x0000000000017941 */ /* 0x000fea0003800000 */
.L_x_138:
        /* <DEDUP_REMOVED lines=8> */
.L_x_141:
[----:B------:R-:W-:Y:S05]  /*8400*/  BSYNC B1 ;  /* 0x0000000000017941 */ /* 0x000fea0003800000 */
.L_x_140:
        /* <DEDUP_REMOVED lines=8> */
.L_x_143:
[----:B------:R-:W-:Y:S05]  /*8490*/  BSYNC B1 ;  /* 0x0000000000017941 */ /* 0x000fea0003800000 */
.L_x_142:
        /* <DEDUP_REMOVED lines=10> */
.L_x_145:
[----:B------:R-:W-:Y:S05]  /*8540*/  BSYNC B1 ;  /* 0x0000000000017941 */ /* 0x000fea0003800000 */
.L_x_144:
        /* <DEDUP_REMOVED lines=10> */
.L_x_147:
[----:B------:R-:W-:Y:S05]  /*85f0*/  BSYNC B1 ;  /* 0x0000000000017941 */ /* 0x000fea0003800000 */
.L_x_146:
        /* <DEDUP_REMOVED lines=9> */
.L_x_149:
[----:B------:R-:W-:Y:S05]  /*8690*/  BSYNC B1 ;  /* 0x0000000000017941 */ /* 0x000fea0003800000 */
.L_x_148:
        /* <DEDUP_REMOVED lines=10> */
.L_x_151:
[----:B------:R-:W-:Y:S05]  /*8740*/  BSYNC B1 ;  /* 0x0000000000017941 */ /* 0x000fea0003800000 */
.L_x_150:
        /* <DEDUP_REMOVED lines=13> */
.L_x_153:
[----:B------:R-:W-:Y:S05]  /*8820*/  BSYNC B1 ;  /* 0x0000000000017941 */ /* 0x000fea0003800000 */
.L_x_152:
        /* <DEDUP_REMOVED lines=11> */
.L_x_155:
[----:B------:R-:W-:Y:S05]  /*88e0*/  BSYNC B1 ;  /* 0x0000000000017941 */ /* 0x000fea0003800000 */
.L_x_154:
        /* <DEDUP_REMOVED lines=9> */
.L_x_157:
[----:B------:R-:W-:Y:S05]  /*8980*/  BSYNC B1 ;  /* 0x0000000000017941 */ /* 0x000fea0003800000 */
.L_x_156:
        /* <DEDUP_REMOVED lines=10> */
.L_x_159:
[----:B------:R-:W-:Y:S05]  /*8a30*/  BSYNC B1 ;  /* 0x0000000000017941 */ /* 0x000fea0003800000 */
.L_x_158:
        /* <DEDUP_REMOVED lines=13> */
.L_x_161:
[----:B------:R-:W-:Y:S05]  /*8b10*/  BSYNC B1 ;  /* 0x0000000000017941 */ /* 0x000fea0003800000 */
.L_x_160:
        /* <DEDUP_REMOVED lines=11> */
.L_x_163:
[----:B------:R-:W-:Y:S05]  /*8bd0*/  BSYNC B1 ;  /* 0x0000000000017941 */ /* 0x000fea0003800000 */
.L_x_162:
        /* <DEDUP_REMOVED lines=8> */
.L_x_165:
[----:B------:R-:W-:Y:S05]  /*8c60*/  BSYNC B1 ;  /* 0x0000000000017941 */ /* 0x000fea0003800000 */
.L_x_164:
        /* <DEDUP_REMOVED lines=10> */
.L_x_167:
[----:B------:R-:W-:Y:S05]  /*8d10*/  BSYNC B1 ;  /* 0x0000000000017941 */ /* 0x000fea0003800000 */
.L_x_166:
        /* <DEDUP_REMOVED lines=12> */
.L_x_169:
[----:B------:R-:W-:Y:S05]  /*8de0*/  BSYNC B1 ;  /* 0x0000000000017941 */ /* 0x000fea0003800000 */
.L_x_168:
        /* <DEDUP_REMOVED lines=10> */
.L_x_171:
[----:B------:R-:W-:Y:S05]  /*8e90*/  BSYNC B1 ;  /* 0x0000000000017941 */ /* 0x000fea0003800000 */
.L_x_170:
        /* <DEDUP_REMOVED lines=8> */
.L_x_173:
[----:B------:R-:W-:Y:S05]  /*8f20*/  BSYNC B1 ;  /* 0x0000000000017941 */ /* 0x000fea0003800000 */
.L_x_172:
        /* <DEDUP_REMOVED lines=10> */
.L_x_175:
[----:B------:R-:W-:Y:S05]  /*8fd0*/  BSYNC B1 ;  /* 0x0000000000017941 */ /* 0x000fea0003800000 */
.L_x_174:
        /* <DEDUP_REMOVED lines=12> */
.L_x_177:
[----:B------:R-:W-:Y:S05]  /*90a0*/  BSYNC B1 ;  /* 0x0000000000017941 */ /* 0x000fea0003800000 */
.L_x_176:
        /* <DEDUP_REMOVED lines=10> */
.L_x_179:
[----:B------:R-:W-:Y:S05]  /*9150*/  BSYNC B1 ;  /* 0x0000000000017941 */ /* 0x000fea0003800000 */
.L_x_178:
        /* <DEDUP_REMOVED lines=8> */
.L_x_181:
[----:B------:R-:W-:Y:S05]  /*91e0*/  BSYNC B1 ;  /* 0x0000000000017941 */ /* 0x000fea0003800000 */
.L_x_180:
        /* <DEDUP_REMOVED lines=8> */
.L_x_183:
[----:B------:R-:W-:Y:S05]  /*9270*/  BSYNC B1 ;  /* 0x0000000000017941 */ /* 0x000fea0003800000 */
.L_x_182:
        /* <DEDUP_REMOVED lines=11> */
.L_x_185:
[----:B------:R-:W-:Y:S05]  /*9330*/  BSYNC B1 ;  /* 0x0000000000017941 */ /* 0x000fea0003800000 */
.L_x_184:
        /* <DEDUP_REMOVED lines=10> */
.L_x_187:
[----:B------:R-:W-:Y:S05]  /*93e0*/  BSYNC B1 ;  /* 0x0000000000017941 */ /* 0x000fea0003800000 */
.L_x_186:
        /* <DEDUP_REMOVED lines=8> */
.L_x_189:
[----:B------:R-:W-:Y:S05]  /*9470*/  BSYNC B1 ;  /* 0x0000000000017941 */ /* 0x000fea0003800000 */
.L_x_188:
        /* <DEDUP_REMOVED lines=8> */
.L_x_191:
[----:B------:R-:W-:Y:S05]  /*9500*/  BSYNC B1 ;  /* 0x0000000000017941 */ /* 0x000fea0003800000 */
.L_x_190:
        /* <DEDUP_REMOVED lines=10> */
.L_x_193:
[----:B------:R-:W-:Y:S05]  /*95b0*/  BSYNC B1 ;  /* 0x0000000000017941 */ /* 0x000fea0003800000 */
.L_x_192:
        /* <DEDUP_REMOVED lines=10> */
.L_x_195:
[----:B------:R-:W-:Y:S05]  /*9660*/  BSYNC B1 ;  /* 0x0000000000017941 */ /* 0x000fea0003800000 */
.L_x_194:
        /* <DEDUP_REMOVED lines=9> */
.L_x_197:
[----:B------:R-:W-:Y:S05]  /*9700*/  BSYNC B1 ;  /* 0x0000000000017941 */ /* 0x000fea0003800000 */
.L_x_196:
        /* <DEDUP_REMOVED lines=10> */
.L_x_199:
[----:B------:R-:W-:Y:S05]  /*97b0*/  BSYNC B1 ;  /* 0x0000000000017941 */ /* 0x000fea0003800000 */
.L_x_198:
        /* <DEDUP_REMOVED lines=13> */
.L_x_201:
[----:B------:R-:W-:Y:S05]  /*9890*/  BSYNC B1 ;  /* 0x0000000000017941 */ /* 0x000fea0003800000 */
.L_x_200:
        /* <DEDUP_REMOVED lines=11> */
.L_x_203:
[----:B------:R-:W-:Y:S05]  /*9950*/  BSYNC B1 ;  /* 0x0000000000017941 */ /* 0x000fea0003800000 */
.L_x_202:
        /* <DEDUP_REMOVED lines=9> */
.L_x_205:
[----:B------:R-:W-:Y:S05]  /*99f0*/  BSYNC B1 ;  /* 0x0000000000017941 */ /* 0x000fea0003800000 */
.L_x_204:
        /* <DEDUP_REMOVED lines=10> */
.L_x_207:
[----:B------:R-:W-:Y:S05]  /*9aa0*/  BSYNC B1 ;  /* 0x0000000000017941 */ /* 0x000fea0003800000 */
.L_x_206:
        /* <DEDUP_REMOVED lines=13> */
.L_x_209:
[----:B------:R-:W-:Y:S05]  /*9b80*/  BSYNC B1 ;  /* 0x0000000000017941 */ /* 0x000fea0003800000 */
.L_x_208:
        /* <DEDUP_REMOVED lines=11> */
.L_x_211:
[----:B------:R-:W-:Y:S05]  /*9c40*/  BSYNC B1 ;  /* 0x0000000000017941 */ /* 0x000fea0003800000 */
.L_x_210:
        /* <DEDUP_REMOVED lines=8> */
.L_x_213:
[----:B------:R-:W-:Y:S05]  /*9cd0*/  BSYNC B1 ;  /* 0x0000000000017941 */ /* 0x000fea0003800000 */
.L_x_212:
        /* <DEDUP_REMOVED lines=10> */
.L_x_215:
[----:B------:R-:W-:Y:S05]  /*9d80*/  BSYNC B1 ;  /* 0x0000000000017941 */ /* 0x000fea0003800000 */
.L_x_214:
        /* <DEDUP_REMOVED lines=12> */
.L_x_217:
[----:B------:R-:W-:Y:S05]  /*9e50*/  BSYNC B1 ;  /* 0x0000000000017941 */ /* 0x000fea0003800000 */
.L_x_216:
        /* <DEDUP_REMOVED lines=10> */
.L_x_219:
[----:B------:R-:W-:Y:S05]  /*9f00*/  BSYNC B1 ;  /* 0x0000000000017941 */ /* 0x000fea0003800000 */
.L_x_218:
        /* <DEDUP_REMOVED lines=8> */
.L_x_221:
[----:B------:R-:W-:Y:S05]  /*9f90*/  BSYNC B1 ;  /* 0x0000000000017941 */ /* 0x000fea0003800000 */
.L_x_220:
        /* <DEDUP_REMOVED lines=10> */
.L_x_223:
[----:B------:R-:W-:Y:S05]  /*a040*/  BSYNC B1 ;  /* 0x0000000000017941 */ /* 0x000fea0003800000 */
.L_x_222:
        /* <DEDUP_REMOVED lines=12> */
.L_x_225:
[----:B------:R-:W-:Y:S05]  /*a110*/  BSYNC B1 ;  /* 0x0000000000017941 */ /* 0x000fea0003800000 */
.L_x_224:
        /* <DEDUP_REMOVED lines=10> */
.L_x_227:
[----:B------:R-:W-:Y:S05]  /*a1c0*/  BSYNC B1 ;  /* 0x0000000000017941 */ /* 0x000fea0003800000 */
.L_x_226:
        /* <DEDUP_REMOVED lines=8> */
.L_x_229:
[----:B------:R-:W-:Y:S05]  /*a250*/  BSYNC B1 ;  /* 0x0000000000017941 */ /* 0x000fea0003800000 */
.L_x_228:
        /* <DEDUP_REMOVED lines=8> */
.L_x_231:
[----:B------:R-:W-:Y:S05]  /*a2e0*/  BSYNC B1 ;  /* 0x0000000000017941 */ /* 0x000fea0003800000 */
.L_x_230:
        /* <DEDUP_REMOVED lines=11> */
.L_x_233:
[----:B------:R-:W-:Y:S05]  /*a3a0*/  BSYNC B1 ;  /* 0x0000000000017941 */ /* 0x000fea0003800000 */
.L_x_232:
        /* <DEDUP_REMOVED lines=10> */
.L_x_235:
[----:B------:R-:W-:Y:S05]  /*a450*/  BSYNC B1 ;  /* 0x0000000000017941 */ /* 0x000fea0003800000 */
.L_x_234:
        /* <DEDUP_REMOVED lines=8> */
.L_x_237:
[----:B------:R-:W-:Y:S05]  /*a4e0*/  BSYNC B1 ;  /* 0x0000000000017941 */ /* 0x000fea0003800000 */
.L_x_236:
        /* <DEDUP_REMOVED lines=8> */
.L_x_239:
[----:B------:R-:W-:Y:S05]  /*a570*/  BSYNC B1 ;  /* 0x0000000000017941 */ /* 0x000fea0003800000 */
.L_x_238:
        /* <DEDUP_REMOVED lines=10> */
.L_x_241:
[----:B------:R-:W-:Y:S05]  /*a620*/  BSYNC B1 ;  /* 0x0000000000017941 */ /* 0x000fea0003800000 */
.L_x_240:
        /* <DEDUP_REMOVED lines=10> */
.L_x_243:
[----:B------:R-:W-:Y:S05]  /*a6d0*/  BSYNC B1 ;  /* 0x0000000000017941 */ /* 0x000fea0003800000 */
.L_x_242:
        /* <DEDUP_REMOVED lines=9> */
.L_x_245:
[----:B------:R-:W-:Y:S05]  /*a770*/  BSYNC B1 ;  /* 0x0000000000017941 */ /* 0x000fea0003800000 */
.L_x_244:
        /* <DEDUP_REMOVED lines=10> */
.L_x_247:
[----:B------:R-:W-:Y:S05]  /*a820*/  BSYNC B1 ;  /* 0x0000000000017941 */ /* 0x000fea0003800000 */
.L_x_246:
        /* <DEDUP_REMOVED lines=13> */
.L_x_249:
[----:B------:R-:W-:Y:S05]  /*a900*/  BSYNC B1 ;  /* 0x0000000000017941 */ /* 0x000fea0003800000 */
.L_x_248:
        /* <DEDUP_REMOVED lines=11> */
.L_x_251:
[----:B------:R-:W-:Y:S05]  /*a9c0*/  BSYNC B1 ;  /* 0x0000000000017941 */ /* 0x000fea0003800000 */
.L_x_250:
        /* <DEDUP_REMOVED lines=9> */
.L_x_253:
[----:B------:R-:W-:Y:S05]  /*aa60*/  BSYNC B1 ;  /* 0x0000000000017941 */ /* 0x000fea0003800000 */
.L_x_252:
        /* <DEDUP_REMOVED lines=10> */
.L_x_255:
[----:B------:R-:W-:Y:S05]  /*ab10*/  BSYNC B1 ;  /* 0x0000000000017941 */ /* 0x000fea0003800000 */
.L_x_254:
        /* <DEDUP_REMOVED lines=13> */
.L_x_257:
[----:B------:R-:W-:Y:S05]  /*abf0*/  BSYNC B1 ;  /* 0x0000000000017941 */ /* 0x000fea0003800000 */
.L_x_256:
        /* <DEDUP_REMOVED lines=11> */
.L_x_259:
[----:B------:R-:W-:Y:S05]  /*acb0*/  BSYNC B1 ;  /* 0x0000000000017941 */ /* 0x000fea0003800000 */
.L_x_258:
        /* <DEDUP_REMOVED lines=8> */
.L_x_261:
[----:B------:R-:W-:Y:S05]  /*ad40*/  BSYNC B1 ;  /* 0x0000000000017941 */ /* 0x000fea0003800000 */
.L_x_260:
        /* <DEDUP_REMOVED lines=10> */
.L_x_263:
[----:B------:R-:W-:Y:S05]  /*adf0*/  BSYNC B1 ;  /* 0x0000000000017941 */ /* 0x000fea0003800000 */
.L_x_262:
        /* <DEDUP_REMOVED lines=12> */
.L_x_265:
[----:B------:R-:W-:Y:S05]  /*aec0*/  BSYNC B1 ;  /* 0x0000000000017941 */ /* 0x000fea0003800000 */
.L_x_264:
        /* <DEDUP_REMOVED lines=10> */
.L_x_267:
[----:B------:R-:W-:Y:S05]  /*af70*/  BSYNC B1 ;  /* 0x0000000000017941 */ /* 0x000fea0003800000 */
.L_x_266:
        /* <DEDUP_REMOVED lines=8> */
.L_x_269:
[----:B------:R-:W-:Y:S05]  /*b000*/  BSYNC B1 ;  /* 0x0000000000017941 */ /* 0x000fea0003800000 */
.L_x_268:
        /* <DEDUP_REMOVED lines=10> */
.L_x_271:
[----:B------:R-:W-:Y:S05]  /*b0b0*/  BSYNC B1 ;  /* 0x0000000000017941 */ /* 0x000fea0003800000 */
.L_x_270:
        /* <DEDUP_REMOVED lines=12> */
.L_x_273:
[----:B------:R-:W-:Y:S05]  /*b180*/  BSYNC B1 ;  /* 0x0000000000017941 */ /* 0x000fea0003800000 */
.L_x_272:
        /* <DEDUP_REMOVED lines=10> */
.L_x_275:
[----:B------:R-:W-:Y:S05]  /*b230*/  BSYNC B1 ;  /* 0x0000000000017941 */ /* 0x000fea0003800000 */
.L_x_274:
        /* <DEDUP_REMOVED lines=8> */
.L_x_277:
[----:B------:R-:W-:Y:S05]  /*b2c0*/  BSYNC B1 ;  /* 0x0000000000017941 */ /* 0x000fea0003800000 */
.L_x_276:
        /* <DEDUP_REMOVED lines=8> */
.L_x_279:
[----:B------:R-:W-:Y:S05]  /*b350*/  BSYNC B1 ;  /* 0x0000000000017941 */ /* 0x000fea0003800000 */
.L_x_278:
        /* <DEDUP_REMOVED lines=11> */
.L_x_281:
[----:B------:R-:W-:Y:S05]  /*b410*/  BSYNC B1 ;  /* 0x0000000000017941 */ /* 0x000fea0003800000 */
.L_x_280:
        /* <DEDUP_REMOVED lines=10> */
.L_x_283:
[----:B------:R-:W-:Y:S05]  /*b4c0*/  BSYNC B1 ;  /* 0x0000000000017941 */ /* 0x000fea0003800000 */
.L_x_282:
        /* <DEDUP_REMOVED lines=8> */
.L_x_285:
[----:B------:R-:W-:Y:S05]  /*b550*/  BSYNC B1 ;  /* 0x0000000000017941 */ /* 0x000fea0003800000 */
.L_x_284:
        /* <DEDUP_REMOVED lines=8> */
.L_x_287:
[----:B------:R-:W-:Y:S05]  /*b5e0*/  BSYNC B1 ;  /* 0x0000000000017941 */ /* 0x000fea0003800000 */
.L_x_286:
        /* <DEDUP_REMOVED lines=10> */
.L_x_289:
[----:B------:R-:W-:Y:S05]  /*b690*/  BSYNC B1 ;  /* 0x0000000000017941 */ /* 0x000fea0003800000 */
.L_x_288:
        /* <DEDUP_REMOVED lines=10> */
.L_x_291:
[----:B------:R-:W-:Y:S05]  /*b740*/  BSYNC B1 ;  /* 0x0000000000017941 */ /* 0x000fea0003800000 */
.L_x_290:
        /* <DEDUP_REMOVED lines=9> */
.L_x_293:
[----:B------:R-:W-:Y:S05]  /*b7e0*/  BSYNC B1 ;  /* 0x0000000000017941 */ /* 0x000fea0003800000 */
.L_x_292:
        /* <DEDUP_REMOVED lines=10> */
.L_x_295:
[----:B------:R-:W-:Y:S05]  /*b890*/  BSYNC B1 ;  /* 0x0000000000017941 */ /* 0x000fea0003800000 */
.L_x_294:
        /* <DEDUP_REMOVED lines=13> */
.L_x_297:
[----:B------:R-:W-:Y:S05]  /*b970*/  BSYNC B1 ;  /* 0x0000000000017941 */ /* 0x000fea0003800000 */
.L_x_296:
        /* <DEDUP_REMOVED lines=11> */
.L_x_299:
[----:B------:R-:W-:Y:S05]  /*ba30*/  BSYNC B1 ;  /* 0x0000000000017941 */ /* 0x000fea0003800000 */
.L_x_298:
        /* <DEDUP_REMOVED lines=9> */
.L_x_301:
[----:B------:R-:W-:Y:S05]  /*bad0*/  BSYNC B1 ;  /* 0x0000000000017941 */ /* 0x000fea0003800000 */
.L_x_300:
        /* <DEDUP_REMOVED lines=10> */
.L_x_303:
[----:B------:R-:W-:Y:S05]  /*bb80*/  BSYNC B1 ;  /* 0x0000000000017941 */ /* 0x000fea0003800000 */
.L_x_302:
        /* <DEDUP_REMOVED lines=13> */
.L_x_305:
[----:B------:R-:W-:Y:S05]  /*bc60*/  BSYNC B1 ;  /* 0x0000000000017941 */ /* 0x000fea0003800000 */
.L_x_304:
        /* <DEDUP_REMOVED lines=11> */
.L_x_307:
[----:B------:R-:W-:Y:S05]  /*bd20*/  BSYNC B1 ;  /* 0x0000000000017941 */ /* 0x000fea0003800000 */
.L_x_306:
        /* <DEDUP_REMOVED lines=8> */
.L_x_309:
[----:B------:R-:W-:Y:S05]  /*bdb0*/  BSYNC B1 ;  /* 0x0000000000017941 */ /* 0x000fea0003800000 */
.L_x_308:
        /* <DEDUP_REMOVED lines=10> */
.L_x_311:
[----:B------:R-:W-:Y:S05]  /*be60*/  BSYNC B1 ;  /* 0x0000000000017941 */ /* 0x000fea0003800000 */
.L_x_310:
        /* <DEDUP_REMOVED lines=12> */
.L_x_313:
[----:B------:R-:W-:Y:S05]  /*bf30*/  BSYNC B1 ;  /* 0x0000000000017941 */ /* 0x000fea0003800000 */
.L_x_312:
        /* <DEDUP_REMOVED lines=10> */
.L_x_315:
[----:B------:R-:W-:Y:S05]  /*bfe0*/  BSYNC B1 ;  /* 0x0000000000017941 */ /* 0x000fea0003800000 */
.L_x_314:
        /* <DEDUP_REMOVED lines=8> */
.L_x_317:
[----:B------:R-:W-:Y:S05]  /*c070*/  BSYNC B1 ;  /* 0x0000000000017941 */ /* 0x000fea0003800000 */
.L_x_316:
        /* <DEDUP_REMOVED lines=10> */
.L_x_319:
[----:B------:R-:W-:Y:S05]  /*c120*/  BSYNC B1 ;  /* 0x0000000000017941 */ /* 0x000fea0003800000 */
.L_x_318:
        /* <DEDUP_REMOVED lines=12> */
.L_x_321:
[----:B------:R-:W-:Y:S05]  /*c1f0*/  BSYNC B1 ;  /* 0x0000000000017941 */ /* 0x000fea0003800000 */
.L_x_320:
        /* <DEDUP_REMOVED lines=10> */
.L_x_323:
[----:B------:R-:W-:Y:S05]  /*c2a0*/  BSYNC B1 ;  /* 0x0000000000017941 */ /* 0x000fea0003800000 */
.L_x_322:
        /* <DEDUP_REMOVED lines=8> */
.L_x_325:
[----:B------:R-:W-:Y:S05]  /*c330*/  BSYNC B1 ;  /* 0x0000000000017941 */ /* 0x000fea0003800000 */
.L_x_324:
        /* <DEDUP_REMOVED lines=8> */
.L_x_327:
[----:B------:R-:W-:Y:S05]  /*c3c0*/  BSYNC B1 ;  /* 0x0000000000017941 */ /* 0x000fea0003800000 */
.L_x_326:
        /* <DEDUP_REMOVED lines=11> */
.L_x_329:
[----:B------:R-:W-:Y:S05]  /*c480*/  BSYNC B1 ;  /* 0x0000000000017941 */ /* 0x000fea0003800000 */
.L_x_328:
        /* <DEDUP_REMOVED lines=10> */
.L_x_331:
[----:B------:R-:W-:Y:S05]  /*c530*/  BSYNC B1 ;  /* 0x0000000000017941 */ /* 0x000fea0003800000 */
.L_x_330:
[----:B------:R-:W-:Y:S01]  /*c540*/  @!P4 IMAD R43, R43, R23, R196 ;  /* 0x000000172b2bc224 */ /* 0x000fe200078e02c4 */
[----:B------:R-:W-:Y:S01]  /*c550*/  BSSY B1, `(.L_x_332) ;  /* 0x0000009000017945 */ /* 0x000fe20003800000 */
[----:B------:R-:W-:Y:S02]  /*c560*/  IMAD.U32 R15, RZ, RZ, UR41 ;  /* 0x00000029ff0f7e24 */ /* 0x000fe4000f8e00ff */
[----:B0-----:R-:W-:Y:S01]  /*c570*/  IMAD.U32 R49, RZ, RZ, UR40 ;  /* 0x00000028ff317e24 */ /* 0x001fe2000f8e00ff */
[----:B------:R0:W-:Y:S01]  /*c580*/  @!P4 STG.E.U8 desc[UR50][R40.64+0x61], R43 ;  /* 0x0000612b2800c986 */ /* 0x0001e2000c101132 */
[----:B------:R-:W-:-:S13]  /*c590*/  ISETP.LT.OR P4, PT, R0, 0x69, !P2 ;  /* 0x000000690000780c */ /* 0x000fda0005781670 */
[----:B0-----:R-:W-:Y:S05]  /*c5a0*/  @P4 BRA `(.L_x_333) ;  /* 0x00000000000c4947 */ /* 0x001fea0003800000 */
[----:B--2---:R-:W2:Y:S02]  /*c5b0*/  LDG.E.U8 R193, desc[UR50][R6.64+0x68] ;  /* 0x0000683206c17981 */ /* 0x004ea4000c1e1100 */
[----:B--2---:R-:W-:-:S05]  /*c5c0*/  PRMT R3, R193, 0x8880, RZ ;  /* 0x00008880c1037816 */ /* 0x004fca00000000ff */
[----:B------:R-:W-:-:S07]  /*c5d0*/  IMAD R196, R3, R192, RZ ;  /* 0x000000c003c47224 */ /* 0x000fce00078e02ff */
.L_x_333:
[----:B------:R-:W-:Y:S05]  /*c5e0*/  BSYNC B1 ;  /* 0x0000000000017941 */ /* 0x000fea0003800000 */
.L_x_332:
[----:B------:R-:W-:Y:S01]  /*c5f0*/  @!P4 IMAD R3, R44, R23, R196 ;  /* 0x000000172c03c224 */ /* 0x000fe200078e02c4 */
[----:B------:R-:W-:Y:S01]  /*c600*/  LOP3.LUT P3, RZ, R22, 0x2, RZ, 0xc0, !PT ;  /* 0x0000000216ff7812 */ /* 0x000fe2000786c0ff */
[----:B------:R-:W-:Y:S01]  /*c610*/  BSSY B1, `(.L_x_334) ;  /* 0x000000a000017945 */ /* 0x000fe20003800000 */
[C---:B------:R-:W-:Y:S02]  /*c620*/  ISETP.LT.OR P2, PT, R0.reuse, 0x6a, !P2 ;  /* 0x0000006a0000780c */ /* 0x040fe40005741670 */
        /* <DEDUP_REMOVED lines=8> */
.L_x_335:
[----:B------:R-:W-:Y:S05]  /*c6b0*/  BSYNC B1 ;  /* 0x0000000000017941 */ /* 0x000fea0003800000 */
.L_x_334:
[----:B------:R-:W-:Y:S01]  /*c6c0*/  @!P2 IMAD R45, R45, R23, R196 ;  /* 0x000000172d2da224 */ /* 0x000fe200078e02c4 */
[----:B------:R-:W-:Y:S01]  /*c6d0*/  LOP3.LUT P4, RZ, R22, 0x1, RZ, 0xc0, !PT ;  /* 0x0000000116ff7812 */ /* 0x000fe2000788c0ff */
[----:B------:R-:W-:Y:S01]  /*c6e0*/  BSSY B1, `(.L_x_336) ;  /* 0x0000009000017945 */ /* 0x000fe20003800000 */
[----:B------:R-:W-:Y:S02]  /*c6f0*/  IMAD.U32 R43, RZ, RZ, UR41 ;  /* 0x00000029ff2b7e24 */ /* 0x000fe4000f8e00ff */
[----:B------:R0:W-:Y:S01]  /*c700*/  @!P2 STG.E.U8 desc[UR50][R4.64+0x69], R45 ;  /* 0x0000692d0400a986 */ /* 0x0001e2000c101132 */
[----:B------:R-:W-:Y:S01]  /*c710*/  ISETP.LT.OR P2, PT, R0, 0x69, !P4 ;  /* 0x000000690000780c */ /* 0x000fe20006741670 */
[----:B------:R-:W-:-:S12]  /*c720*/  IMAD.U32 R7, RZ, RZ, UR40 ;  /* 0x00000028ff077e24 */ /* 0x000fd8000f8e00ff */
[----:B0-----:R-:W-:Y:S05]  /*c730*/  @P2 BRA `(.L_x_337) ;  /* 0x00000000000c2947 */ /* 0x001fea0003800000 */
[----:B--2---:R-:W2:Y:S02]  /*c740*/  LDG.E.U8 R193, desc[UR50][R12.64+0x68] ;  /* 0x000068320cc17981 */ /* 0x004ea4000c1e1100 */
[----:B--2---:R-:W-:-:S05]  /*c750*/  PRMT R3, R193, 0x8880, RZ ;  /* 0x00008880c1037816 */ /* 0x004fca00000000ff */
[----:B------:R-:W-:-:S07]  /*c760*/  IMAD R196, R3, R192, RZ ;  /* 0x000000c003c47224 */ /* 0x000fce00078e02ff */
.L_x_337:
[----:B------:R-:W-:Y:S05]  /*c770*/  BSYNC B1 ;  /* 0x0000000000017941 */ /* 0x000fea0003800000 */
.L_x_336:
[----:B------:R-:W-:Y:S01]  /*c780*/  LOP3.LUT P4, RZ, R22, 0x2, RZ, 0xc0, !PT ;  /* 0x0000000216ff7812 */ /* 0x000fe2000788c0ff */
[----:B------:R-:W-:Y:S01]  /*c790*/  @!P2 IMAD R3, R46, R23, R196 ;  /* 0x000000172e03a224 */ /* 0x000fe200078e02c4 */
[----:B------:R-:W-:Y:S02]  /*c7a0*/  BSSY B1, `(.L_x_338) ;  /* 0x000000f000017945 */ /* 0x000fe40003800000 */
[----:B------:R-:W-:-:S13]  /*c7b0*/  ISETP.LT.OR P4, PT, R0, 0x62, !P4 ;  /* 0x000000620000780c */ /* 0x000fda0006781670 */
[----:B------:R-:W-:-:S04]  /*c7c0*/  @!P4 IADD3 R42, P5, P6, R43, UR39, R4 ;  /* 0x000000272b2acc10 */ /* 0x000fc8000febe004 */
[----:B------:R-:W-:Y:S02]  /*c7d0*/  @!P4 IADD3.X R43, R7, UR38, R5, P5, P6 ;  /* 0x00000026072bcc10 */ /* 0x000fe4000afec405 */
[----:B------:R-:W-:Y:S02]  /*c7e0*/  @!P2 IADD3 R6, P5, R4, UR41, RZ ;  /* 0x000000290406ac10 */ /* 0x000fe4000ffbe0ff */
[----:B------:R-:W-:Y:S02]  /*c7f0*/  LOP3.LUT P6, RZ, R22, 0x1, RZ, 0xc0, !PT ;  /* 0x0000000116ff7812 */ /* 0x000fe400078cc0ff */
[----:B------:R-:W-:Y:S02]  /*c800*/  @!P2 IADD3.X R7, R5, UR40, RZ, P5, !PT ;  /* 0x000000280507ac10 */ /* 0x000fe4000affe4ff */
[----:B------:R-:W-:-:S03]  /*c810*/  ISETP.LT.OR P5, PT, R0, 0x6a, !P6 ;  /* 0x0000006a0000780c */ /* 0x000fc600077a1670 */
[----:B------:R0:W-:Y:S10]  /*c820*/  @!P2 STG.E.U8 desc[UR50][R6.64+0x68], R3 ;  /* 0x000068030600a986 */ /* 0x0001f4000c101132 */
[----:B------:R-:W-:-:S04]  /*c830*/  @!P5 IADD3 R14, P6, R4, UR41, RZ ;  /* 0x00000029040edc10 */ /* 0x000fc8000ffde0ff */
[----:B------:R-:W-:Y:S01]  /*c840*/  @!P5 IADD3.X R15, R5, UR40, RZ, P6, !PT ;  /* 0x00000028050fdc10 */ /* 0x000fe2000b7fe4ff */
[----:B0-----:R-:W-:Y:S08]  /*c850*/  @P5 BRA `(.L_x_339) ;  /* 0x00000000000c5947 */ /* 0x001ff00003800000 */
[----:B--2---:R-:W2:Y:S02]  /*c860*/  LDG.E.U8 R193, desc[UR50][R12.64+0x69] ;  /* 0x000069320cc17981 */ /* 0x004ea4000c1e1100 */
[----:B--2---:R-:W-:-:S05]  /*c870*/  PRMT R3, R193, 0x8880, RZ ;  /* 0x00008880c1037816 */ /* 0x004fca00000000ff */
[----:B------:R-:W-:-:S07]  /*c880*/  IMAD R196, R3, R192, RZ ;  /* 0x000000c003c47224 */ /* 0x000fce00078e02ff */
.L_x_339:
[----:B------:R-:W-:Y:S05]  /*c890*/  BSYNC B1 ;  /* 0x0000000000017941 */ /* 0x000fea0003800000 */
.L_x_338:
[----:B------:R-:W-:Y:S01]  /*c8a0*/  @!P5 IMAD R47, R47, R23, R196 ;  /* 0x000000172f2fd224 */ /* 0x000fe200078e02c4 */
[----:B------:R-:W-:Y:S04]  /*c8b0*/  BSSY B1, `(.L_x_340) ;  /* 0x0000008000017945 */ /* 0x000fe80003800000 */
[----:B------:R0:W-:Y:S01]  /*c8c0*/  @!P5 STG.E.U8 desc[UR50][R14.64+0x69], R47 ;  /* 0x0000692f0e00d986 */ /* 0x0001e2000c101132 */
[----:B------:R-:W-:-:S04]  /*c8d0*/  LOP3.LUT P5, RZ, R22, 0x4, RZ, 0xc0, !PT ;  /* 0x0000000416ff7812 */ /* 0x000fc800078ac0ff */
[----:B------:R-:W-:-:S13]  /*c8e0*/  ISETP.LT.OR P2, PT, R0, 0x61, !P5 ;  /* 0x000000610000780c */ /* 0x000fda0006f41670 */
[----:B0-----:R-:W-:Y:S05]  /*c8f0*/  @P2 BRA `(.L_x_341) ;  /* 0x00000000000c2947 */ /* 0x001fea0003800000 */
[----:B--2---:R-:W2:Y:S02]  /*c900*/  LDG.E.U8 R193, desc[UR50][R184.64+0x60] ;  /* 0x00006032b8c17981 */ /* 0x004ea4000c1e1100 */
[----:B--2---:R-:W-:-:S05]  /*c910*/  PRMT R3, R193, 0x8880, RZ ;  /* 0x00008880c1037816 */ /* 0x004fca00000000ff */
[----:B------:R-:W-:-:S07]  /*c920*/  IMAD R196, R3, R192, RZ ;  /* 0x000000c003c47224 */ /* 0x000fce00078e02ff */
.L_x_341:
[----:B------:R-:W-:Y:S05]  /*c930*/  BSYNC B1 ;  /* 0x0000000000017941 */ /* 0x000fea0003800000 */
.L_x_340:
[----:B------:R-:W-:Y:S01]  /*c940*/  @!P2 IMAD R3, R32, R23, R196 ;  /* 0x000000172003a224 */ /* 0x000fe200078e02c4 */
[----:B------:R-:W-:Y:S04]  /*c950*/  BSSY B1, `(.L_x_342) ;  /* 0x0000007000017945 */ /* 0x000fe80003800000 */
[----:B------:R0:W-:Y:S01]  /*c960*/  @!P2 STG.E.U8 desc[UR50][R176.64+0x60], R3 ;  /* 0x00006003b000a986 */ /* 0x0001e2000c101132 */
[----:B------:R-:W-:-:S13]  /*c970*/  ISETP.LT.OR P2, PT, R0, 0x62, !P5 ;  /* 0x000000620000780c */ /* 0x000fda0006f41670 */
[----:B0-----:R-:W-:Y:S05]  /*c980*/  @P2 BRA `(.L_x_343) ;  /* 0x00000000000c2947 */ /* 0x001fea0003800000 */
[----:B--2---:R-:W2:Y:S02]  /*c990*/  LDG.E.U8 R193, desc[UR50][R184.64+0x61] ;  /* 0x00006132b8c17981 */ /* 0x004ea4000c1e1100 */
[----:B--2---:R-:W-:-:S05]  /*c9a0*/  PRMT R3, R193, 0x8880, RZ ;  /* 0x00008880c1037816 */ /* 0x004fca00000000ff */
[----:B------:R-:W-:-:S07]  /*c9b0*/  IMAD R196, R3, R192, RZ ;  /* 0x000000c003c47224 */ /* 0x000fce00078e02ff */
.L_x_343:
[----:B------:R-:W-:Y:S05]  /*c9c0*/  BSYNC B1 ;  /* 0x0000000000017941 */ /* 0x000fea0003800000 */
.L_x_342:
[----:B------:R-:W-:Y:S01]  /*c9d0*/  @!P2 IMAD R33, R33, R23, R196 ;  /* 0x000000172121a224 */ /* 0x000fe200078e02c4 */
[----:B------:R-:W-:Y:S04]  /*c9e0*/  BSSY B1, `(.L_x_344) ;  /* 0x0000006000017945 */ /* 0x000fe80003800000 */
[----:B------:R0:W-:Y:S01]  /*c9f0*/  @!P2 STG.E.U8 desc[UR50][R176.64+0x61], R33 ;  /* 0x00006121b000a986 */ /* 0x0001e2000c101132 */
[----:B------:R-:W-:Y:S05]  /*ca00*/  @P3 BRA `(.L_x_345) ;  /* 0x00000000000c3947 */ /* 0x000fea0003800000 */
[----:B--2---:R-:W2:Y:S02]  /*ca10*/  LDG.E.U8 R193, desc[UR50][R186.64+0x60] ;  /* 0x00006032bac17981 */ /* 0x004ea4000c1e1100 */
[----:B--2---:R-:W-:-:S05]  /*ca20*/  PRMT R3, R193, 0x8880, RZ ;  /* 0x00008880c1037816 */ /* 0x004fca00000000ff */
[----:B------:R-:W-:-:S07]  /*ca30*/  IMAD R196, R3, R192, RZ ;  /* 0x000000c003c47224 */ /* 0x000fce00078e02ff */
.L_x_345:
[----:B------:R-:W-:Y:S05]  /*ca40*/  BSYNC B1 ;  /* 0x0000000000017941 */ /* 0x000fea0003800000 */
.L_x_344:
[----:B------:R-:W-:Y:S01]  /*ca50*/  @!P3 IMAD R3, R34, R23, R196 ;  /* 0x000000172203b224 */ /* 0x000fe200078e02c4 */
[----:B------:R-:W-:Y:S01]  /*ca60*/  LOP3.LUT P6, RZ, R22, 0x2, RZ, 0xc0, !PT ;  /* 0x0000000216ff7812 */ /* 0x000fe200078cc0ff */
[----:B------:R-:W-:Y:S01]  /*ca70*/  BSSY B1, `(.L_x_346) ;  /* 0x000000a000017945 */ /* 0x000fe20003800000 */
[C---:B------:R-:W-:Y:S02]  /*ca80*/  ISETP.LT.OR P2, PT, R0.reuse, 0x69, !P5 ;  /* 0x000000690000780c */ /* 0x040fe40006f41670 */
[----:B------:R1:W-:Y:S01]  /*ca90*/  @!P3 STG.E.U8 desc[UR50][R40.64+0x60], R3 ;  /* 0x000060032800b986 */ /* 0x0003e2000c101132 */
[C---:B------:R-:W-:Y:S02]  /*caa0*/  ISETP.LT.OR P3, PT, R0.reuse, 0x6a, !P5 ;  /* 0x0000006a0000780c */ /* 0x040fe40006f61670 */
[C---:B------:R-:W-:Y:S02]  /*cab0*/  ISETP.LT.OR P5, PT, R0.reuse, 0x69, !P6 ;  /* 0x000000690000780c */ /* 0x040fe400077a1670 */
[----:B------:R-:W-:Y:S01]  /*cac0*/  ISETP.LT.OR P6, PT, R0, 0x6a, !P6 ;  /* 0x0000006a0000780c */ /* 0x000fe200077c1670 */
[----:B------:R-:W-:-:S12]  /*cad0*/  @P4 BRA `(.L_x_347) ;  /* 0x00000000000c4947 */ /* 0x000fd80003800000 */
[----:B--2---:R-:W1:Y:S02]  /*cae0*/  LDG.E.U8 R193, desc[UR50][R186.64+0x61] ;  /* 0x00006132bac17981 */ /* 0x004e64000c1e1100 */
[----:B-1----:R-:W-:-:S05]  /*caf0*/  PRMT R3, R193, 0x8880, RZ ;  /* 0x00008880c1037816 */ /* 0x002fca00000000ff */
[----:B------:R-:W-:-:S07]  /*cb00*/  IMAD R196, R3, R192, RZ ;  /* 0x000000c003c47224 */ /* 0x000fce00078e02ff */
.L_x_347:
[----:B------:R-:W-:Y:S05]  /*cb10*/  BSYNC B1 ;  /* 0x0000000000017941 */ /* 0x000fea0003800000 */
.L_x_346:
[----:B------:R-:W-:Y:S01]  /*cb20*/  @!P4 IMAD R35, R35, R23, R196 ;  /* 0x000000172323c224 */ /* 0x000fe200078e02c4 */
[----:B------:R-:W-:Y:S04]  /*cb30*/  BSSY B1, `(.L_x_348) ;  /* 0x0000006000017945 */ /* 0x000fe80003800000 */
[----:B------:R4:W-:Y:S01]  /*cb40*/  @!P4 STG.E.U8 desc[UR50][R42.64+0x61], R35 ;  /* 0x000061232a00c986 */ /* 0x0009e2000c101132 */
[----:B------:R-:W-:Y:S05]  /*cb50*/  @P2 BRA `(.L_x_349) ;  /* 0x00000000000c2947 */ /* 0x000fea0003800000 */
[----:B--2---:R-:W1:Y:S02]  /*cb60*/  LDG.E.U8 R193, desc[UR50][R184.64+0x68] ;  /* 0x00006832b8c17981 */ /* 0x004e64000c1e1100 */
[----:B-1----:R-:W-:-:S05]  /*cb70*/  PRMT R3, R193, 0x8880, RZ ;  /* 0x00008880c1037816 */ /* 0x002fca00000000ff */
[----:B------:R-:W-:-:S07]  /*cb80*/  IMAD R196, R3, R192, RZ ;  /* 0x000000c003c47224 */ /* 0x000fce00078e02ff */
.L_x_349:
[----:B------:R-:W-:Y:S05]  /*cb90*/  BSYNC B1 ;  /* 0x0000000000017941 */ /* 0x000fea0003800000 */
.L_x_348:
[----:B-1----:R-:W-:Y:S01]  /*cba0*/  @!P2 IMAD R3, R36, R23, R196 ;  /* 0x000000172403a224 */ /* 0x002fe200078e02c4 */
[----:B------:R-:W-:Y:S04]  /*cbb0*/  BSSY B1, `(.L_x_350) ;  /* 0x0000006000017945 */ /* 0x000fe80003800000 */
[----:B------:R1:W-:Y:S01]  /*cbc0*/  @!P2 STG.E.U8 desc[UR50][R176.64+0x68], R3 ;  /* 0x00006803b000a986 */ /* 0x0003e2000c101132 */
[----:B------:R-:W-:Y:S05]  /*cbd0*/  @P3 BRA `(.L_x_351) ;  /* 0x00000000000c3947 */ /* 0x000fea0003800000 */
[----:B--2---:R-:W1:Y:S02]  /*cbe0*/  LDG.E.U8 R193, desc[UR50][R184.64+0x69] ;  /* 0x00006932b8c17981 */ /* 0x004e64000c1e1100 */
[----:B-1----:R-:W-:-:S05]  /*cbf0*/  PRMT R3, R193, 0x8880, RZ ;  /* 0x00008880c1037816 */ /* 0x002fca00000000ff */
[----:B------:R-:W-:-:S07]  /*cc00*/  IMAD R196, R3, R192, RZ ;  /* 0x000000c003c47224 */ /* 0x000fce00078e02ff */
.L_x_351:
[----:B------:R-:W-:Y:S05]  /*cc10*/  BSYNC B1 ;  /* 0x0000000000017941 */ /* 0x000fea0003800000 */
.L_x_350:
[----:B------:R-:W-:Y:S01]  /*cc20*/  IMAD.U32 R7, RZ, RZ, UR41 ;  /* 0x00000029ff077e24 */ /* 0x000fe2000f8e00ff */
[----:B------:R-:W-:Y:S01]  /*cc30*/  BSSY B1, `(.L_x_352) ;  /* 0x000000d000017945 */ /* 0x000fe20003800000 */
[----:B------:R-:W-:Y:S02]  /*cc40*/  @!P3 IMAD R37, R37, R23, R196 ;  /* 0x000000172525b224 */ /* 0x000fe400078e02c4 */
[----:B-1----:R-:W-:Y:S01]  /*cc50*/  IMAD.U32 R3, RZ, RZ, UR40 ;  /* 0x00000028ff037e24 */ /* 0x002fe2000f8e00ff */
[----:B------:R-:W-:Y:S01]  /*cc60*/  @!P5 IADD3 R6, P2, P4, R7, UR39, R4 ;  /* 0x000000270706dc10 */ /* 0x000fe2000fc5e004 */
[----:B------:R-:W-:Y:S01]  /*cc70*/  IMAD.U32 R13, RZ, RZ, UR41 ;  /* 0x00000029ff0d7e24 */ /* 0x000fe2000f8e00ff */
[----:B------:R1:W-:Y:S01]  /*cc80*/  @!P3 STG.E.U8 desc[UR50][R176.64+0x69], R37 ;  /* 0x00006925b000b986 */ /* 0x0003e2000c101132 */
[----:B------:R-:W-:Y:S02]  /*cc90*/  ISETP.LT.OR P3, PT, R0, 0x61, !P0 ;  /* 0x000000610000780c */ /* 0x000fe40004761670 */
[----:B------:R-:W-:-:S02]  /*cca0*/  @!P5 IADD3.X R7, R3, UR38, R5, P2, P4 ;  /* 0x000000260307dc10 */ /* 0x000fc400097e8405 */
[----:B------:R-:W-:Y:S01]  /*ccb0*/  @!P6 IADD3 R12, P2, P4, R13, UR39, R4 ;  /* 0x000000270d0cec10 */ /* 0x000fe2000fc5e004 */
[----:B------:R-:W-:-:S12]  /*ccc0*/  @P5 BRA `(.L_x_353) ;  /* 0x00000000000c5947 */ /* 0x000fd80003800000 */
[----:B--2---:R-:W2:Y:S02]  /*ccd0*/  LDG.E.U8 R193, desc[UR50][R186.64+0x68] ;  /* 0x00006832bac17981 */ /* 0x004ea4000c1e1100 */
[----:B--2---:R-:W-:-:S05]  /*cce0*/  PRMT R3, R193, 0x8880, RZ ;  /* 0x00008880c1037816 */ /* 0x004fca00000000ff */
[----:B------:R-:W-:-:S07]  /*ccf0*/  IMAD R196, R3, R192, RZ ;  /* 0x000000c003c47224 */ /* 0x000fce00078e02ff */
.L_x_353:
[----:B------:R-:W-:Y:S05]  /*cd00*/  BSYNC B1 ;  /* 0x0000000000017941 */ /* 0x000fea0003800000 */
.L_x_352:
[----:B------:R-:W-:Y:S01]  /*cd10*/  @!P5 IMAD R3, R38, R23, R196 ;  /* 0x000000172603d224 */ /* 0x000fe200078e02c4 */
[----:B------:R-:W-:Y:S01]  /*cd20*/  BSSY B1, `(.L_x_354) ;  /* 0x0000007000017945 */ /* 0x000fe20003800000 */
[----:B------:R-:W-:-:S03]  /*cd30*/  IMAD.U32 R15, RZ, RZ, UR40 ;  /* 0x00000028ff0f7e24 */ /* 0x000fc6000f8e00ff */
[----:B------:R0:W-:Y:S01]  /*cd40*/  @!P5 STG.E.U8 desc[UR50][R6.64+0x68], R3 ;  /* 0x000068030600d986 */ /* 0x0001e2000c101132 */
[----:B------:R-:W-:Y:S05]  /*cd50*/  @P6 BRA `(.L_x_355) ;  /* 0x00000000000c6947 */ /* 0x000fea0003800000 */
[----:B--2---:R-:W0:Y:S02]  /*cd60*/  LDG.E.U8 R193, desc[UR50][R186.64+0x69] ;  /* 0x00006932bac17981 */ /* 0x004e24000c1e1100 */
[----:B0-----:R-:W-:-:S05]  /*cd70*/  PRMT R3, R193, 0x8880, RZ ;  /* 0x00008880c1037816 */ /* 0x001fca00000000ff */
[----:B------:R-:W-:-:S07]  /*cd80*/  IMAD R196, R3, R192, RZ ;  /* 0x000000c003c47224 */ /* 0x000fce00078e02ff */
.L_x_355:
[----:B------:R-:W-:Y:S05]  /*cd90*/  BSYNC B1 ;  /* 0x0000000000017941 */ /* 0x000fea0003800000 */
.L_x_354:
[----:B------:R-:W-:Y:S01]  /*cda0*/  @!P6 IADD3.X R13, R15, UR38, R5, P2, P4 ;  /* 0x000000260f0dec10 */ /* 0x000fe200097e8405 */
[----:B------:R-:W-:Y:S01]  /*cdb0*/  @!P6 IMAD R39, R39, R23, R196 ;  /* 0x000000172727e224 */ /* 0x000fe200078e02c4 */
[----:B------:R-:W-:Y:S01]  /*cdc0*/  BSSY B1, `(.L_x_356) ;  /* 0x000000e000017945 */ /* 0x000fe20003800000 */
[----:B0-----:R-:W-:Y:S01]  /*cdd0*/  IMAD.U32 R7, RZ, RZ, UR41 ;  /* 0x00000029ff077e24 */ /* 0x001fe2000f8e00ff */
[C---:B------:R-:W-:Y:S01]  /*cde0*/  ISETP.LT.OR P5, PT, R0.reuse, 0x62, !P1 ;  /* 0x000000620000780c */ /* 0x040fe20004fa1670 */
[----:B------:R-:W-:Y:S01]  /*cdf0*/  IMAD.U32 R3, RZ, RZ, UR40 ;  /* 0x00000028ff037e24 */ /* 0x000fe2000f8e00ff */
[----:B------:R0:W-:Y:S01]  /*ce00*/  @!P6 STG.E.U8 desc[UR50][R12.64+0x69], R39 ;  /* 0x000069270c00e986 */ /* 0x0001e2000c101132 */
[----:B------:R-:W-:Y:S02]  /*ce10*/  ISETP.LT.OR P6, PT, R0, 0x61, !P1 ;  /* 0x000000610000780c */ /* 0x000fe40004fc1670 */
[----:B------:R-:W-:-:S04]  /*ce20*/  @!P3 IADD3 R6, P2, P4, R7, UR43, R4 ;  /* 0x0000002b0706bc10 */ /* 0x000fc8000fc5e004 */
[----:B------:R-:W-:Y:S02]  /*ce30*/  @!P3 IADD3.X R7, R3, UR42, R5, P2, P4 ;  /* 0x0000002a0307bc10 */ /* 0x000fe400097e8405 */
[C---:B------:R-:W-:Y:S02]  /*ce40*/  ISETP.LT.OR P4, PT, R0.reuse, 0x62, !P0 ;  /* 0x000000620000780c */ /* 0x040fe40004781670 */
[----:B------:R-:W-:-:S03]  /*ce50*/  ISETP.LT.OR P2, PT, R0, 0x69, !P0 ;  /* 0x000000690000780c */ /* 0x000fc60004741670 */
[----:B0-----:R-:W-:Y:S10]  /*ce60*/  @P6 BRA `(.L_x_357) ;  /* 0x00000000000c6947 */ /* 0x001ff40003800000 */
[----:B--2---:R-:W2:Y:S02]  /*ce70*/  LDG.E.U8 R193, desc[UR50][R8.64+0x60] ;  /* 0x0000603208c17981 */ /* 0x004ea4000c1e1100 */
[----:B--2---:R-:W-:-:S05]  /*ce80*/  PRMT R3, R193, 0x8880, RZ ;  /* 0x00008880c1037816 */ /* 0x004fca00000000ff */
[----:B------:R-:W-:-:S07]  /*ce90*/  IMAD R196, R3, R192, RZ ;  /* 0x000000c003c47224 */ /* 0x000fce00078e02ff */
.L_x_357:
[----:B------:R-:W-:Y:S05]  /*cea0*/  BSYNC B1 ;  /* 0x0000000000017941 */ /* 0x000fea0003800000 */
.L_x_356:
[----:B------:R-:W-:Y:S01]  /*ceb0*/  @!P6 IMAD R3, R24, R23, R196 ;  /* 0x000000171803e224 */ /* 0x000fe200078e02c4 */
[----:B------:R-:W-:Y:S04]  /*cec0*/  BSSY B1, `(.L_x_358) ;  /* 0x0000006000017945 */ /* 0x000fe80003800000 */
[----:B------:R0:W-:Y:S01]  /*ced0*/  @!P6 STG.E.U8 desc[UR50][R10.64+0x60], R3 ;  /* 0x000060030a00e986 */ /* 0x0001e2000c101132 */
[----:B------:R-:W-:Y:S05]  /*cee0*/  @P5 BRA `(.L_x_359) ;  /* 0x00000000000c5947 */ /* 0x000fea0003800000 */
[----:B--2---:R-:W0:Y:S02]  /*cef0*/  LDG.E.U8 R193, desc[UR50][R8.64+0x61] ;  /* 0x0000613208c17981 */ /* 0x004e24000c1e1100 */
[----:B0-----:R-:W-:-:S05]  /*cf00*/  PRMT R3, R193, 0x8880, RZ ;  /* 0x00008880c1037816 */ /* 0x001fca00000000ff */
[----:B------:R-:W-:-:S07]  /*cf10*/  IMAD R196, R3, R192, RZ ;  /* 0x000000c003c47224 */ /* 0x000fce00078e02ff */
.L_x_359:
[----:B------:R-:W-:Y:S05]  /*cf20*/  BSYNC B1 ;  /* 0x0000000000017941 */ /* 0x000fea0003800000 */
.L_x_358:
[----:B------:R-:W-:Y:S01]  /*cf30*/  @!P5 IMAD R25, R25, R23, R196 ;  /* 0x000000171919d224 */ /* 0x000fe200078e02c4 */
[----:B------:R-:W-:Y:S04]  /*cf40*/  BSSY B1, `(.L_x_360) ;  /* 0x0000006000017945 */ /* 0x000fe80003800000 */
[----:B------:R0:W-:Y:S01]  /*cf50*/  @!P5 STG.E.U8 desc[UR50][R10.64+0x61], R25 ;  /* 0x000061190a00d986 */ /* 0x0001e2000c101132 */
[----:B------:R-:W-:Y:S05]  /*cf60*/  @P3 BRA `(.L_x_361) ;  /* 0x00000000000c3947 */ /* 0x000fea0003800000 */
[----:B--2---:R-:W0:Y:S02]  /*cf70*/  LDG.E.U8 R193, desc[UR50][R20.64+0x60] ;  /* 0x0000603214c17981 */ /* 0x004e24000c1e1100 */
[----:B0-----:R-:W-:-:S05]  /*cf80*/  PRMT R3, R193, 0x8880, RZ ;  /* 0x00008880c1037816 */ /* 0x001fca00000000ff */
[----:B------:R-:W-:-:S07]  /*cf90*/  IMAD R196, R3, R192, RZ ;  /* 0x000000c003c47224 */ /* 0x000fce00078e02ff */
.L_x_361:
[----:B------:R-:W-:Y:S05]  /*cfa0*/  BSYNC B1 ;  /* 0x0000000000017941 */ /* 0x000fea0003800000 */
.L_x_360:
[----:B------:R-:W-:Y:S01]  /*cfb0*/  IMAD.U32 R13, RZ, RZ, UR41 ;  /* 0x00000029ff0d7e24 */ /* 0x000fe2000f8e00ff */
[----:B------:R-:W-:Y:S01]  /*cfc0*/  BSSY B1, `(.L_x_362) ;  /* 0x000000e000017945 */ /* 0x000fe20003800000 */
[----:B0-----:R-:W-:Y:S02]  /*cfd0*/  @!P3 IMAD R3, R26, R23, R196 ;  /* 0x000000171a03b224 */ /* 0x001fe400078e02c4 */
[----:B------:R-:W-:Y:S01]  /*cfe0*/  IMAD.U32 R15, RZ, RZ, UR40 ;  /* 0x00000028ff0f7e24 */ /* 0x000fe2000f8e00ff */
[----:B------:R-:W-:Y:S01]  /*cff0*/  @!P4 IADD3 R12, P5, P6, R13, UR43, R4 ;  /* 0x0000002b0d0ccc10 */ /* 0x000fe2000febe004 */
[----:B------:R-:W-:Y:S01]  /*d000*/  IMAD.U32 R25, RZ, RZ, UR41 ;  /* 0x00000029ff197e24 */ /* 0x000fe2000f8e00ff */
[----:B------:R0:W-:Y:S01]  /*d010*/  @!P3 STG.E.U8 desc[UR50][R6.64+0x60], R3 ;  /* 0x000060030600b986 */ /* 0x0001e2000c101132 */
[----:B------:R-:W-:Y:S02]  /*d020*/  ISETP.LT.OR P3, PT, R0, 0x69, !P1 ;  /* 0x000000690000780c */ /* 0x000fe40004f61670 */
[----:B------:R-:W-:-:S02]  /*d030*/  @!P4 IADD3.X R13, R15, UR42, R5, P5, P6 ;  /* 0x0000002a0f0dcc10 */ /* 0x000fc4000afec405 */
[----:B------:R-:W-:Y:S02]  /*d040*/  ISETP.LT.OR P1, PT, R0, 0x6a, !P1 ;  /* 0x0000006a0000780c */ /* 0x000fe40004f21670 */
[----:B------:R-:W-:Y:S01]  /*d050*/  @!P2 IADD3 R14, P5, P6, R25, UR43, R4 ;  /* 0x0000002b190eac10 */ /* 0x000fe2000febe004 */
[----:B------:R-:W-:-:S12]  /*d060*/  @P4 BRA `(.L_x_363) ;  /* 0x00000000000c4947 */ /* 0x000fd80003800000 */
[----:B--2---:R-:W0:Y:S02]  /*d070*/  LDG.E.U8 R193, desc[UR50][R20.64+0x61] ;  /* 0x0000613214c17981 */ /* 0x004e24000c1e1100 */
[----:B0-----:R-:W-:-:S05]  /*d080*/  PRMT R3, R193, 0x8880, RZ ;  /* 0x00008880c1037816 */ /* 0x001fca00000000ff */
[----:B------:R-:W-:-:S07]  /*d090*/  IMAD R196, R3, R192, RZ ;  /* 0x000000c003c47224 */ /* 0x000fce00078e02ff */
.L_x_363:
[----:B------:R-:W-:Y:S05]  /*d0a0*/  BSYNC B1 ;  /* 0x0000000000017941 */ /* 0x000fea0003800000 */
.L_x_362:
[----:B------:R-:W-:Y:S01]  /*d0b0*/  @!P4 IMAD R27, R27, R23, R196 ;  /* 0x000000171b1bc224 */ /* 0x000fe200078e02c4 */
[----:B------:R-:W-:Y:S04]  /*d0c0*/  BSSY B1, `(.L_x_364) ;  /* 0x0000006000017945 */ /* 0x000fe80003800000 */
[----:B------:R0:W-:Y:S01]  /*d0d0*/  @!P4 STG.E.U8 desc[UR50][R12.64+0x61], R27 ;  /* 0x0000611b0c00c986 */ /* 0x0001e2000c101132 */
[----:B------:R-:W-:Y:S05]  /*d0e0*/  @P3 BRA `(.L_x_365) ;  /* 0x00000000000c3947 */ /* 0x000fea0003800000 */
[----:B--2---:R-:W0:Y:S02]  /*d0f0*/  LDG.E.U8 R193, desc[UR50][R8.64+0x68] ;  /* 0x0000683208c17981 */ /* 0x004e24000c1e1100 */
[----:B0-----:R-:W-:-:S05]  /*d100*/  PRMT R3, R193, 0x8880, RZ ;  /* 0x00008880c1037816 */ /* 0x001fca00000000ff */
[----:B------:R-:W-:-:S07]  /*d110*/  IMAD R196, R3, R192, RZ ;  /* 0x000000c003c47224 */ /* 0x000fce00078e02ff */
.L_x_365:
[----:B------:R-:W-:Y:S05]  /*d120*/  BSYNC B1 ;  /* 0x0000000000017941 */ /* 0x000fea0003800000 */
.L_x_364:
[----:B0-----:R-:W-:Y:S01]  /*d130*/  @!P3 IMAD R3, R28, R23, R196 ;  /* 0x000000171c03b224 */ /* 0x001fe200078e02c4 */
[----:B------:R-:W-:Y:S01]  /*d140*/  BSSY B1, `(.L_x_366) ;  /* 0x0000007000017945 */ /* 0x000fe20003800000 */
[----:B------:R-:W-:-:S03]  /*d150*/  IMAD.U32 R7, RZ, RZ, UR40 ;  /* 0x00000028ff077e24 */ /* 0x000fc6000f8e00ff */
[----:B------:R0:W-:Y:S01]  /*d160*/  @!P3 STG.E.U8 desc[UR50][R10.64+0x68], R3 ;  /* 0x000068030a00b986 */ /* 0x0001e2000c101132 */
[----:B------:R-:W-:Y:S05]  /*d170*/  @P1 BRA `(.L_x_367) ;  /* 0x00000000000c1947 */ /* 0x000fea0003800000 */
[----:B--2---:R-:W0:Y:S02]  /*d180*/  LDG.E.U8 R193, desc[UR50][R8.64+0x69] ;  /* 0x0000693208c17981 */ /* 0x004e24000c1e1100 */
[----:B0-----:R-:W-:-:S05]  /*d190*/  PRMT R3, R193, 0x8880, RZ ;  /* 0x00008880c1037816 */ /* 0x001fca00000000ff */
[----:B------:R-:W-:-:S07]  /*d1a0*/  IMAD R196, R3, R192, RZ ;  /* 0x000000c003c47224 */ /* 0x000fce00078e02ff */
.L_x_367:
[----:B------:R-:W-:Y:S05]  /*d1b0*/  BSYNC B1 ;  /* 0x0000000000017941 */ /* 0x000fea0003800000 */
.L_x_366:
[----:B------:R-:W-:Y:S01]  /*d1c0*/  @!P1 IMAD R29, R29, R23, R196 ;  /* 0x000000171d1d9224 */ /* 0x000fe200078e02c4 */
[----:B------:R-:W-:Y:S01]  /*d1d0*/  BSSY B1, `(.L_x_368) ;  /* 0x0000007000017945 */ /* 0x000fe20003800000 */
[----:B------:R-:W-:-:S03]  /*d1e0*/  @!P2 IADD3.X R15, R7, UR42, R5, P5, P6 ;  /* 0x0000002a070fac10 */ /* 0x000fc6000afec405 */
[----:B------:R0:W-:Y:S01]  /*d1f0*/  @!P1 STG.E.U8 desc[UR50][R10.64+0x69], R29 ;  /* 0x0000691d0a009986 */ /* 0x0001e2000c101132 */
[----:B------:R-:W-:Y:S05]  /*d200*/  @P2 BRA `(.L_x_369) ;  /* 0x00000000000c2947 */ /* 0x000fea0003800000 */
[----:B--2---:R-:W0:Y:S02]  /*d210*/  LDG.E.U8 R193, desc[UR50][R20.64+0x68] ;  /* 0x0000683214c17981 */ /* 0x004e24000c1e1100 */
[----:B0-----:R-:W-:-:S05]  /*d220*/  PRMT R3, R193, 0x8880, RZ ;  /* 0x00008880c1037816 */ /* 0x001fca00000000ff */
[----:B------:R-:W-:-:S07]  /*d230*/  IMAD R196, R3, R192, RZ ;  /* 0x000000c003c47224 */ /* 0x000fce00078e02ff */
.L_x_369:
[----:B------:R-:W-:Y:S05]  /*d240*/  BSYNC B1 ;  /* 0x0000000000017941 */ /* 0x000fea0003800000 */
.L_x_368:
[----:B0-----:R-:W-:Y:S01]  /*d250*/  @!P2 IMAD R3, R30, R23, R196 ;  /* 0x000000171e03a224 */ /* 0x001fe200078e02c4 */
[----:B------:R-:W-:Y:S01]  /*d260*/  ISETP.LT.OR P0, PT, R0, 0x6a, !P0 ;  /* 0x0000006a0000780c */ /* 0x000fe20004701670 */
[----:B------:R-:W-:Y:S03]  /*d270*/  BSSY B1, `(.L_x_370) ;  /* 0x0000006000017945 */ /* 0x000fe60003800000 */
[----:B------:R0:W-:Y:S09]  /*d280*/  @!P2 STG.E.U8 desc[UR50][R14.64+0x68], R3 ;  /* 0x000068030e00a986 */ /* 0x0001f2000c101132 */
[----:B------:R-:W-:Y:S05]  /*d290*/  @P0 BRA `(.L_x_371) ;  /* 0x00000000000c0947 */ /* 0x000fea0003800000 */
[----:B--2---:R-:W0:Y:S02]  /*d2a0*/  LDG.E.U8 R193, desc[UR50][R20.64+0x69] ;  /* 0x0000693214c17981 */ /* 0x004e24000c1e1100 */
[----:B0-----:R-:W-:-:S05]  /*d2b0*/  PRMT R3, R193, 0x8880, RZ ;  /* 0x00008880c1037816 */ /* 0x001fca00000000ff */
[----:B------:R-:W-:-:S07]  /*d2c0*/  IMAD R196, R3, R192, RZ ;  /* 0x000000c003c47224 */ /* 0x000fce00078e02ff */
.L_x_371:
[----:B------:R-:W-:Y:S05]  /*d2d0*/  BSYNC B1 ;  /* 0x0000000000017941 */ /* 0x000fea0003800000 */
.L_x_370:
[----:B------:R-:W-:Y:S01]  /*d2e0*/  IMAD R31, R31, R23, R196 ;  /* 0x000000171f1f7224 */ /* 0x000fe200078e02c4 */
[----:B------:R-:W-:Y:S06]  /*d2f0*/  @P0 BRA `(.L_x_372) ;  /* 0x0000003000380947 */ /* 0x000fec0003800000 */
[----:B0-----:R-:W-:Y:S02]  /*d300*/  IMAD.U32 R3, RZ, RZ, UR41 ;  /* 0x00000029ff037e24 */ /* 0x001fe4000f8e00ff */
[----:B------:R-:W-:-:S03]  /*d310*/  IMAD.U32 R7, RZ, RZ, UR40 ;  /* 0x00000028ff077e24 */ /* 0x000fc6000f8e00ff */
[----:B------:R-:W-:-:S04]  /*d320*/  IADD3 R4, P0, P1, R3, UR43, R4 ;  /* 0x0000002b03047c10 */ /* 0x000fc8000f91e004 */
[----:B------:R-:W-:-:S05]  /*d330*/  IADD3.X R5, R7, UR42, R5, P0, P1 ;  /* 0x0000002a07057c10 */ /* 0x000fca00087e2405 */
[----:B------:R0:W-:Y:S01]  /*d340*/  STG.E.U8 desc[UR50][R4.64+0x69], R31 ;  /* 0x0000691f04007986 */ /* 0x0001e2000c101132 */
[----:B------:R-:W-:Y:S05]  /*d350*/  BRA `(.L_x_372) ;  /* 0x0000003000207947 */ /* 0x000fea0003800000 */
.L_x_35:
[----:B------:R-:W-:Y:S01]  /*d360*/  ULDC.64 UR4, c[0x0][0x5c0] ;  /* 0x0001700000047ab9 */ /* 0x000fe20000000a00 */
[----:B------:R-:W-:Y:S01]  /*d370*/  ISETP.GE.AND P5, PT, R3, 0x109, PT ;  /* 0x000001090300780c */ /* 0x000fe20003fa6270 */
[----:B------:R-:W-:Y:S01]  /*d380*/  IMAD R225, R9, 0x78, RZ ;  /* 0x0000007809e17824 */ /* 0x000fe200078e02ff */
[----:B------:R-:W-:Y:S01]  /*d390*/  IADD3 R6, P0, R12, UR4, RZ ;  /* 0x000000040c067c10 */ /* 0x000fe2000ff1e0ff */
[----:B------:R-:W-:Y:S01]  /*d3a0*/  IMAD.U32 R223, RZ, RZ, UR41 ;  /* 0x00000029ffdf7e24 */ /* 0x000fe2000f8e00ff */
[----:B------:R-:W-:Y:S01]  /*d3b0*/  ISETP.LT.OR P6, PT, R0, 0xa, !P5 ;  /* 0x0000000a0000780c */ /* 0x000fe20006fc1670 */
[----:B------:R-:W-:Y:S01]  /*d3c0*/  IMAD.U32 R13, RZ, RZ, UR40 ;  /* 0x00000028ff0d7e24 */ /* 0x000fe2000f8e00ff */
[----:B------:R-:W-:Y:S01]  /*d3d0*/  IADD3.X R7, R198, UR5, RZ, P0, !PT ;  /* 0x00000005c6077c10 */ /* 0x000fe200087fe4ff */
[----:B------:R-:W-:Y:S01]  /*d3e0*/  IMAD.U32 R15, RZ, RZ, UR41 ;  /* 0x00000029ff0f7e24 */ /* 0x000fe2000f8e00ff */
[----:B------:R-:W-:Y:S01]  /*d3f0*/  IADD3 R4, P0, R6, UR41, RZ ;  /* 0x0000002906047c10 */ /* 0x000fe2000ff1e0ff */
[----:B------:R-:W-:Y:S01]  /*d400*/  IMAD.U32 R21, RZ, RZ, UR40 ;  /* 0x00000028ff157e24 */ /* 0x000fe2000f8e00ff */
[C---:B------:R-:W-:Y:S01]  /*d410*/  ISETP.LT.OR P4, PT, R0.reuse, 0x12, !P5 ;  /* 0x000000120000780c */ /* 0x040fe20006f81670 */
[----:B------:R-:W-:Y:S01]  /*d420*/  IMAD.U32 R195, RZ, RZ, UR40 ;  /* 0x00000028ffc37e24 */ /* 0x000fe2000f8e00ff */
[----:B------:R-:W-:Y:S01]  /*d430*/  IADD3.X R5, R7, UR40, RZ, P0, !PT ;  /* 0x0000002807057c10 */ /* 0x000fe200087fe4ff */
[----:B------:R-:W-:Y:S01]  /*d440*/  IMAD.U32 R197, RZ, RZ, UR41 ;  /* 0x00000029ffc57e24 */ /* 0x000fe2000f8e00ff */
[----:B------:R-:W-:Y:S01]  /*d450*/  ISETP.LT.OR P3, PT, R0, 0x19, !P5 ;  /* 0x000000190000780c */ /* 0x000fe20006f61670 */
[----:B------:R-:W-:Y:S01]  /*d460*/  IMAD.U32 R199, RZ, RZ, UR41 ;  /* 0x00000029ffc77e24 */ /* 0x000fe2000f8e00ff */
[----:B------:R-:W-:Y:S01]  /*d470*/  LOP3.LUT R22, R22, 0xfffffff7, RZ, 0xc0, !PT ;  /* 0xfffffff716167812 */ /* 0x000fe200078ec0ff */
[----:B------:R-:W-:Y:S01]  /*d480*/  IMAD.WIDE.U32 R10, R8, 0x78, R4 ;  /* 0x00000078080a7825 */ /* 0x000fe200078e0004 */
[----:B------:R-:W-:-:S03]  /*d490*/  ISETP.LT.OR P2, PT, R0, 0x1a, !P5 ;  /* 0x0000001a0000780c */ /* 0x000fc60006f41670 */
[----:B------:R-:W-:Y:S01]  /*d4a0*/  IMAD.IADD R11, R11, 0x1, R225 ;  /* 0x000000010b0b7824 */ /* 0x000fe200078e02e1 */
[----:B------:R-:W-:Y:S01]  /*d4b0*/  @!P6 IADD3 R222, P0, P1, R223, UR39, R10 ;  /* 0x00000027dfdeec10 */ /* 0x000fe2000f91e00a */
[----:B------:R-:W-:Y:S01]  /*d4c0*/  IMAD.WIDE.U32 R8, R8, 0x78, R4 ;  /* 0x0000007808087825 */ /* 0x000fe200078e0004 */
[----:B------:R-:W-:Y:S02]  /*d4d0*/  @P4 LOP3.LUT R22, R22, 0x8, RZ, 0xfc, !PT ;  /* 0x0000000816164812 */ /* 0x000fe400078efcff */
[----:B------:R-:W-:Y:S01]  /*d4e0*/  @!P6 IADD3.X R223, R13, UR38, R11, P0, P1 ;  /* 0x000000260ddfec10 */ /* 0x000fe200087e240b */
[----:B------:R-:W-:Y:S01]  /*d4f0*/  IMAD.IADD R225, R225, 0x1, R9 ;  /* 0x00000001e1e17824 */ /* 0x000fe200078e0209 */
[--C-:B------:R-:W-:Y:S01]  /*d500*/  @!P4 IADD3 R12, P0, P1, R15, UR39, R8.reuse ;  /* 0x000000270f0ccc10 */ /* 0x100fe2000f91e008 */
[----:B------:R-:W-:Y:S01]  /*d510*/  IMAD.U32 R9, RZ, RZ, UR40 ;  /* 0x00000028ff097e24 */ /* 0x000fe2000f8e00ff */
[----:B------:R-:W-:Y:S01]  /*d520*/  LOP3.LUT R22, R22, 0xffffffef, RZ, 0xc0, !PT ;  /* 0xffffffef16167812 */ /* 0x000fe200078ec0ff */
[----:B------:R-:W-:Y:S01]  /*d530*/  IMAD.U32 R201, RZ, RZ, UR41 ;  /* 0x00000029ffc97e24 */ /* 0x000fe2000f8e00ff */
[--C-:B------:R-:W-:Y:S01]  /*d540*/  @!P4 IADD3.X R13, R21, UR38, R225.reuse, P0, P1 ;  /* 0x00000026150dcc10 */ /* 0x100fe200087e24e1 */
[----:B------:R-:W-:Y:S01]  /*d550*/  IMAD.U32 R21, RZ, RZ, UR41 ;  /* 0x00000029ff157e24 */ /* 0x000fe2000f8e00ff */
[--C-:B------:R-:W-:Y:S01]  /*d560*/  @!P3 IADD3 R14, P0, P1, R15, UR39, R8.reuse ;  /* 0x000000270f0ebc10 */ /* 0x100fe2000f91e008 */
[----:B------:R-:W-:Y:S01]  /*d570*/  IMAD.U32 R203, RZ, RZ, UR41 ;  /* 0x00000029ffcb7e24 */ /* 0x000fe2000f8e00ff */
[----:B------:R-:W-:Y:S01]  /*d580*/  @P3 LOP3.LUT R22, R22, 0x10, RZ, 0xfc, !PT ;  /* 0x0000001016163812 */ /* 0x000fe200078efcff */
[----:B------:R-:W-:Y:S01]  /*d590*/  IMAD.U32 R205, RZ, RZ, UR41 ;  /* 0x00000029ffcd7e24 */ /* 0x000fe2000f8e00ff */
[--C-:B------:R-:W-:Y:S01]  /*d5a0*/  @!P3 IADD3.X R15, R9, UR38, R225.reuse, P0, P1 ;  /* 0x00000026090fbc10 */ /* 0x100fe200087e24e1 */
[----:B------:R-:W-:Y:S01]  /*d5b0*/  IMAD.U32 R207, RZ, RZ, UR41 ;  /* 0x00000029ffcf7e24 */ /* 0x000fe2000f8e00ff */
[----:B------:R-:W-:Y:S01]  /*d5c0*/  LOP3.LUT R22, R22, 0xfffffffb, RZ, 0xc0, !PT ;  /* 0xfffffffb16167812 */ /* 0x000fe200078ec0ff */
[----:B------:R-:W-:Y:S01]  /*d5d0*/  IMAD.U32 R209, RZ, RZ, UR41 ;  /* 0x00000029ffd17e24 */ /* 0x000fe2000f8e00ff */
[----:B------:R-:W-:Y:S01]  /*d5e0*/  @!P2 IADD3 R20, P0, P1, R21, UR39, R8 ;  /* 0x000000271514ac10 */ /* 0x000fe2000f91e008 */
[----:B------:R-:W-:Y:S01]  /*d5f0*/  IMAD.U32 R211, RZ, RZ, UR41 ;  /* 0x00000029ffd37e24 */ /* 0x000fe2000f8e00ff */
[----:B------:R-:W-:Y:S01]  /*d600*/  @P2 LOP3.LUT R22, R22, 0x4, RZ, 0xfc, !PT ;  /* 0x0000000416162812 */ /* 0x000fe200078efcff */
[----:B------:R-:W-:Y:S01]  /*d610*/  IMAD.U32 R213, RZ, RZ, UR41 ;  /* 0x00000029ffd57e24 */ /* 0x000fe2000f8e00ff */
[----:B------:R-:W-:Y:S01]  /*d620*/  @!P2 IADD3.X R21, R195, UR38, R225, P0, P1 ;  /* 0x00000026c315ac10 */ /* 0x000fe200087e24e1 */
[----:B------:R-:W-:Y:S01]  /*d630*/  IMAD.U32 R195, RZ, RZ, UR41 ;  /* 0x00000029ffc37e24 */ /* 0x000fe2000f8e00ff */
[----:B------:R-:W-:Y:S01]  /*d640*/  ISETP.LT.OR P2, PT, R0, 0x21, !P5 ;  /* 0x000000210000780c */ /* 0x000fe20006f41670 */
[----:B------:R-:W-:Y:S01]  /*d650*/  IMAD.U32 R215, RZ, RZ, UR41 ;  /* 0x00000029ffd77e24 */ /* 0x000fe2000f8e00ff */
[----:B------:R-:W-:Y:S01]  /*d660*/  LOP3.LUT R22, R22, 0xfffffdff, RZ, 0xc0, !PT ;  /* 0xfffffdff16167812 */ /* 0x000fe200078ec0ff */
[----:B------:R-:W-:Y:S01]  /*d670*/  IMAD.U32 R217, RZ, RZ, UR41 ;  /* 0x00000029ffd97e24 */ /* 0x000fe2000f8e00ff */
[C---:B------:R-:W-:Y:S01]  /*d680*/  ISETP.GE.AND P4, PT, R3.reuse, 0x1, PT ;  /* 0x000000010300780c */ /* 0x040fe20003f86270 */
[----:B------:R-:W-:Y:S01]  /*d690*/  IMAD.U32 R219, RZ, RZ, UR41 ;  /* 0x00000029ffdb7e24 */ /* 0x000fe2000f8e00ff */
[----:B------:R-:W-:Y:S01]  /*d6a0*/  ISETP.GE.AND P3, PT, R3, 0x9, PT ;  /* 0x000000090300780c */ /* 0x000fe20003f66270 */
[----:B------:R-:W-:-:S06]  /*d6b0*/  IMAD.U32 R221, RZ, RZ, UR41 ;  /* 0x00000029ffdd7e24 */ /* 0x000fcc000f8e00ff */
[----:B------:R-:W-:Y:S02]  /*d6c0*/  @!P2 IADD3 R194, P0, P1, R195, UR39, R8 ;  /* 0x00000027c3c2ac10 */ /* 0x000fe4000f91e008 */
[----:B------:R-:W-:Y:S02]  /*d6d0*/  @P2 LOP3.LUT R22, R22, 0x200, RZ, 0xfc, !PT ;  /* 0x0000020016162812 */ /* 0x000fe400078efcff */
[----:B------:R-:W-:Y:S02]  /*d6e0*/  @!P2 IADD3.X R195, R9, UR38, R225, P0, P1 ;  /* 0x0000002609c3ac10 */ /* 0x000fe400087e24e1 */
[----:B------:R-:W-:Y:S02]  /*d6f0*/  ISETP.LT.OR P2, PT, R0, 0x22, !P5 ;  /* 0x000000220000780c */ /* 0x000fe40006f41670 */
[----:B------:R-:W-:-:S11]  /*d700*/  LOP3.LUT R22, R22, 0xfffffeff, RZ, 0xc0, !PT ;  /* 0xfffffeff16167812 */ /* 0x000fd600078ec0ff */
        /* <DEDUP_REMOVED lines=63> */
[C---:B------:R-:W-:Y:S02]  /*db00*/  ISETP.LT.OR P0, PT, R0.reuse, 0x1, !P4 ;  /* 0x000000010000780c */ /* 0x040fe40006701670 */
[----:B------:R-:W-:Y:S02]  /*db10*/  ISETP.LT.OR P2, PT, R0, 0x59, !P5 ;  /* 0x000000590000780c */ /* 0x000fe40006f41670 */
[----:B------:R-:W-:-:S09]  /*db20*/  LOP3.LUT R22, R22, 0xffdfffff, RZ, 0xc0, !PT ;  /* 0xffdfffff16167812 */ /* 0x000fd200078ec0ff */
[----:B------:R-:W-:Y:S02]  /*db30*/  @!P0 IMAD R227, R184, R23, RZ ;  /* 0x00000017b8e38224 */ /* 0x000fe400078e02ff */
[----:B------:R-:W-:-:S03]  /*db40*/  @P2 LOP3.LUT R22, R22, 0x200000, RZ, 0xfc, !PT ;  /* 0x0020000016162812 */ /* 0x000fc600078efcff */
[----:B------:R0:W-:Y:S01]  /*db50*/  @!P0 STG.E.U8 desc[UR50][R6.64], R227 ;  /* 0x000000e306008986 */ /* 0x0001e2000c101132 */
[----:B------:R-:W-:Y:S02]  /*db60*/  ISETP.LT.OR P0, PT, R0, 0x2, !P4 ;  /* 0x000000020000780c */ /* 0x000fe40006701670 */
[----:B------:R-:W-:-:S11]  /*db70*/  LOP3.LUT R22, R22, 0xfff7ffff, RZ, 0xc0, !PT ;  /* 0xfff7ffff16167812 */ /* 0x000fd600078ec0ff */
[----:B------:R-:W-:Y:S02]  /*db80*/  @!P0 IMAD R229, R185, R23, RZ ;  /* 0x00000017b9e58224 */ /* 0x000fe400078e02ff */
[----:B------:R-:W-:-:S03]  /*db90*/  IMAD.U32 R185, RZ, RZ, UR41 ;  /* 0x00000029ffb97e24 */ /* 0x000fc6000f8e00ff */
[----:B------:R1:W-:Y:S02]  /*dba0*/  @!P0 STG.E.U8 desc[UR50][R6.64+0x1], R229 ;  /* 0x000001e506008986 */ /* 0x0003e4000c101132 */
[----:B------:R-:W-:-:S04]  /*dbb0*/  @!P2 IADD3 R184, P0, P1, R185, UR39, R8 ;  /* 0x00000027b9b8ac10 */ /* 0x000fc8000f91e008 */
[----:B------:R-:W-:Y:S02]  /*dbc0*/  @!P2 IADD3.X R185, R9, UR38, R225, P0, P1 ;  /* 0x0000002609b9ac10 */ /* 0x000fe400087e24e1 */
[C---:B------:R-:W-:Y:S02]  /*dbd0*/  ISETP.LT.OR P0, PT, R0.reuse, 0x1, !P3 ;  /* 0x000000010000780c */ /* 0x040fe40005f01670 */
[----:B------:R-:W-:-:S11]  /*dbe0*/  ISETP.LT.OR P2, PT, R0, 0x5a, !P5 ;  /* 0x0000005a0000780c */ /* 0x000fd60006f41670 */
[----:B0-----:R-:W-:Y:S02]  /*dbf0*/  @!P0 IMAD R227, R186, R23, RZ ;  /* 0x00000017bae38224 */ /* 0x001fe400078e02ff */
[----:B------:R-:W-:-:S03]  /*dc00*/  @P2 LOP3.LUT R22, R22, 0x80000, RZ, 0xfc, !PT ;  /* 0x0008000016162812 */ /* 0x000fc600078efcff */
[----:B------:R-:W-:Y:S01]  /*dc10*/  @!P0 STG.E.U8 desc[UR50][R4.64], R227 ;  /* 0x000000e304008986 */ /* 0x000fe2000c101132 */
[----:B------:R-:W-:Y:S02]  /*dc20*/  ISETP.LT.OR P0, PT, R0, 0x2, !P3 ;  /* 0x000000020000780c */ /* 0x000fe40005f01670 */
[----:B------:R-:W-:-:S04]  /*dc30*/  LOP3.LUT R22, R22, 0xfdffffff, RZ, 0xc0, !PT ;  /* 0xfdffffff16167812 */ /* 0x000fc800078ec0ff */
[----:B------:R-:W-:-:S04]  /*dc40*/  @P4 LOP3.LUT R22, R22, 0x2000000, RZ, 0xfc, !PT ;  /* 0x0200000016164812 */ /* 0x000fc800078efcff */
[----:B------:R-:W-:-:S03]  /*dc50*/  LOP3.LUT R22, R22, 0xfeffffff, RZ, 0xc0, !PT ;  /* 0xfeffffff16167812 */ /* 0x000fc600078ec0ff */
[----:B-1----:R-:W-:Y:S02]  /*dc60*/  @!P0 IMAD R229, R187, R23, RZ ;  /* 0x00000017bbe58224 */ /* 0x002fe400078e02ff */
[----:B------:R-:W-:-:S03]  /*dc70*/  IMAD.U32 R187, RZ, RZ, UR41 ;  /* 0x00000029ffbb7e24 */ /* 0x000fc6000f8e00ff */
[----:B------:R-:W-:Y:S02]  /*dc80*/  @!P0 STG.E.U8 desc[UR50][R4.64+0x1], R229 ;  /* 0x000001e504008986 */ /* 0x000fe4000c101132 */
[----:B------:R-:W-:-:S04]  /*dc90*/  @!P2 IADD3 R186, P0, P1, R187, UR39, R8 ;  /* 0x00000027bbbaac10 */ /* 0x000fc8000f91e008 */
[----:B------:R-:W-:Y:S02]  /*dca0*/  @!P2 IADD3.X R187, R9, UR38, R225, P0, P1 ;  /* 0x0000002609bbac10 */ /* 0x000fe400087e24e1 */
[C---:B------:R-:W-:Y:S02]  /*dcb0*/  ISETP.LT.OR P0, PT, R0.reuse, 0x9, !P4 ;  /* 0x000000090000780c */ /* 0x040fe40006701670 */
[----:B------:R-:W-:-:S11]  /*dcc0*/  ISETP.LT.OR P2, PT, R0, 0x61, !P5 ;  /* 0x000000610000780c */ /* 0x000fd60006f41670 */
[----:B------:R-:W-:Y:S02]  /*dcd0*/  @!P0 IMAD R224, R188, R23, RZ ;  /* 0x00000017bce08224 */ /* 0x000fe400078e02ff */
[----:B------:R-:W-:-:S03]  /*dce0*/  @P2 LOP3.LUT R22, R22, 0x1000000, RZ, 0xfc, !PT ;  /* 0x0100000016162812 */ /* 0x000fc600078efcff */
[----:B------:R0:W-:Y:S01]  /*dcf0*/  @!P0 STG.E.U8 desc[UR50][R6.64+0x8], R224 ;  /* 0x000008e006008986 */ /* 0x0001e2000c101132 */
[----:B------:R-:W-:Y:S02]  /*dd00*/  ISETP.LT.OR P0, PT, R0, 0xa, !P4 ;  /* 0x0000000a0000780c */ /* 0x000fe40006701670 */
[----:B------:R-:W-:Y:S02]  /*dd10*/  LOP3.LUT R22, R22, 0xffefffff, RZ, 0xc0, !PT ;  /* 0xffefffff16167812 */ /* 0x000fe400078ec0ff */
[----:B------:R-:W-:Y:S01]  /*dd20*/  ISETP.LT.OR P4, PT, R0, 0x69, !P5 ;  /* 0x000000690000780c */ /* 0x000fe20006f81670 */
[----:B0-----:R-:W-:-:S08]  /*dd30*/  IMAD.U32 R224, RZ, RZ, UR40 ;  /* 0x00000028ffe07e24 */ /* 0x001fd0000f8e00ff */
[----:B------:R-:W-:Y:S02]  /*dd40*/  @!P0 IMAD R227, R189, R23, RZ ;  /* 0x00000017bde38224 */ /* 0x000fe400078e02ff */
        /* <DEDUP_REMOVED lines=10> */
[----:B------:R-:W-:-:S04]  /*ddf0*/  LOP3.LUT R22, R22, 0xfffbffff, RZ, 0xc0, !PT ;  /* 0xfffbffff16167812 */ /* 0x000fc800078ec0ff */
[----:B------:R-:W-:-:S04]  /*de00*/  @P4 LOP3.LUT R22, R22, 0x40000, RZ, 0xfc, !PT ;  /* 0x0004000016164812 */ /* 0x000fc800078efcff */
[----:B------:R-:W-:-:S03]  /*de10*/  LOP3.LUT R22, R22, 0xffffffdf, RZ, 0xc0, !PT ;  /* 0xffffffdf16167812 */ /* 0x000fc600078ec0ff */
[----:B------:R-:W-:Y:S02]  /*de20*/  @!P0 IMAD R229, R191, R23, RZ ;  /* 0x00000017bfe58224 */ /* 0x000fe400078e02ff */
[----:B------:R-:W-:-:S03]  /*de30*/  IMAD.U32 R191, RZ, RZ, UR41 ;  /* 0x00000029ffbf7e24 */ /* 0x000fc6000f8e00ff */
[----:B------:R-:W-:Y:S02]  /*de40*/  @!P0 STG.E.U8 desc[UR50][R4.64+0x9], R229 ;  /* 0x000009e504008986 */ /* 0x000fe4000c101132 */
[----:B------:R-:W-:-:S04]  /*de50*/  @!P2 IADD3 R190, P0, P1, R191, UR39, R8 ;  /* 0x00000027bfbeac10 */ /* 0x000fc8000f91e008 */
[----:B------:R-:W-:Y:S02]  /*de60*/  @!P2 IADD3.X R191, R224, UR38, R225, P0, P1 ;  /* 0x00000026e0bfac10 */ /* 0x000fe400087e24e1 */
[----:B------:R-:W-:-:S04]  /*de70*/  ISETP.GE.AND P2, PT, R3, 0x81, PT ;  /* 0x000000810300780c */ /* 0x000fc80003f46270 */
[----:B------:R-:W-:-:S13]  /*de80*/  ISETP.LT.OR P0, PT, R0, 0x1, !P2 ;  /* 0x000000010000780c */ /* 0x000fda0005701670 */
[----:B0-----:R-:W-:-:S05]  /*de90*/  @!P0 IMAD R9, R176, R23, RZ ;  /* 0x00000017b0098224 */ /* 0x001fca00078e02ff */
[----:B------:R0:W-:Y:S01]  /*dea0*/  @!P0 STG.E.U8 desc[UR50][R10.64], R9 ;  /* 0x000000090a008986 */ /* 0x0001e2000c101132 */
[----:B------:R-:W-:-:S13]  /*deb0*/  ISETP.LT.OR P0, PT, R0, 0x2, !P2 ;  /* 0x000000020000780c */ /* 0x000fda0005701670 */
[----:B------:R-:W-:Y:S02]  /*dec0*/  @!P0 IMAD R227, R177, R23, RZ ;  /* 0x00000017b1e38224 */ /* 0x000fe400078e02ff */
[----:B------:R-:W-:-:S03]  /*ded0*/  IMAD.U32 R177, RZ, RZ, UR41 ;  /* 0x00000029ffb17e24 */ /* 0x000fc6000f8e00ff */
[----:B------:R-:W-:Y:S02]  /*dee0*/  @!P0 STG.E.U8 desc[UR50][R10.64+0x1], R227 ;  /* 0x000001e30a008986 */ /* 0x000fe4000c101132 */
[----:B------:R-:W-:-:S04]  /*def0*/  @!P4 IADD3 R176, P0, P1, R177, UR39, R8 ;  /* 0x00000027b1b0cc10 */ /* 0x000fc8000f91e008 */
[----:B------:R-:W-:Y:S02]  /*df00*/  @!P4 IADD3.X R177, R224, UR38, R225, P0, P1 ;  /* 0x00000026e0b1cc10 */ /* 0x000fe400087e24e1 */
[----:B------:R-:W-:Y:S02]  /*df10*/  ISETP.GE.AND P0, PT, R3, 0x89, PT ;  /* 0x000000890300780c */ /* 0x000fe40003f06270 */
[C---:B------:R-:W-:Y:S02]  /*df20*/  ISETP.LT.OR P4, PT, R0.reuse, 0x6a, !P5 ;  /* 0x0000006a0000780c */ /* 0x040fe40006f81670 */
[----:B------:R-:W-:-:S11]  /*df30*/  ISETP.LT.OR P1, PT, R0, 0x1, !P0 ;  /* 0x000000010000780c */ /* 0x000fd60004721670 */
[----:B------:R-:W-:Y:S02]  /*df40*/  @P4 LOP3.LUT R22, R22, 0x20, RZ, 0xfc, !PT ;  /* 0x0000002016164812 */ /* 0x000fe400078efcff */
[----:B------:R-:W-:Y:S01]  /*df50*/  @!P1 IADD3 R228, P6, R10, UR41, RZ ;  /* 0x000000290ae49c10 */ /* 0x000fe2000ffde0ff */
[----:B0-----:R-:W-:-:S03]  /*df60*/  @!P1 IMAD R9, R178, R23, RZ ;  /* 0x00000017b2099224 */ /* 0x001fc600078e02ff */
[----:B------:R-:W-:-:S05]  /*df70*/  @!P1 IADD3.X R229, R11, UR40, RZ, P6, !PT ;  /* 0x000000280be59c10 */ /* 0x000fca000b7fe4ff */
[----:B------:R0:W-:Y:S01]  /*df80*/  @!P1 STG.E.U8 desc[UR50][R228.64], R9 ;  /* 0x00000009e4009986 */ /* 0x0001e2000c101132 */
[----:B------:R-:W-:Y:S01]  /*df90*/  ISETP.LT.OR P1, PT, R0, 0x2, !P0 ;  /* 0x000000020000780c */ /* 0x000fe20004721670 */
[----:B0-----:R-:W-:-:S12]  /*dfa0*/  IMAD.U32 R9, RZ, RZ, UR40 ;  /* 0x00000028ff097e24 */ /* 0x001fd8000f8e00ff */
[----:B------:R-:W-:Y:S01]  /*dfb0*/  @!P1 IADD3 R226, P6, R10, UR41, RZ ;  /* 0x000000290ae29c10 */ /* 0x000fe2000ffde0ff */
[----:B------:R-:W-:Y:S02]  /*dfc0*/  @!P1 IMAD R224, R179, R23, RZ ;  /* 0x00000017b3e09224 */ /* 0x000fe400078e02ff */
[----:B------:R-:W-:Y:S01]  /*dfd0*/  IMAD.U32 R179, RZ, RZ, UR41 ;  /* 0x00000029ffb37e24 */ /* 0x000fe2000f8e00ff */
[----:B------:R-:W-:-:S05]  /*dfe0*/  @!P1 IADD3.X R227, R11, UR40, RZ, P6, !PT ;  /* 0x000000280be39c10 */ /* 0x000fca000b7fe4ff */
[----:B------:R0:W-:Y:S01]  /*dff0*/  @!P1 STG.E.U8 desc[UR50][R226.64+0x1], R224 ;  /* 0x000001e0e2009986 */ /* 0x0001e2000c101132 */
[----:B------:R-:W-:-:S04]  /*e000*/  @!P4 IADD3 R178, P1, P6, R179, UR39, R8 ;  /* 0x00000027b3b2cc10 */ /* 0x000fc8000fe3e008 */
[----:B------:R-:W-:Y:S02]  /*e010*/  @!P4 IADD3.X R179, R9, UR38, R225, P1, P6 ;  /* 0x0000002609b3cc10 */ /* 0x000fe40008fec4e1 */
[----:B------:R-:W-:-:S13]  /*e020*/  ISETP.LT.OR P1, PT, R0, 0x9, !P2 ;  /* 0x000000090000780c */ /* 0x000fda0005721670 */
[----:B------:R-:W-:-:S05]  /*e030*/  @!P1 IMAD R9, R180, R23, RZ ;  /* 0x00000017b4099224 */ /* 0x000fca00078e02ff */
[----:B------:R-:W-:Y:S01]  /*e040*/  @!P1 STG.E.U8 desc[UR50][R10.64+0x8], R9 ;  /* 0x000008090a009986 */ /* 0x000fe2000c101132 */
[----:B------:R-:W-:-:S13]  /*e050*/  ISETP.LT.OR P1, PT, R0, 0xa, !P2 ;  /* 0x0000000a0000780c */ /* 0x000fda0005721670 */
[----:B------:R-:W-:-:S05]  /*e060*/  @!P1 IMAD R229, R181, R23, RZ ;  /* 0x00000017b5e59224 */ /* 0x000fca00078e02ff */
[----:B------:R1:W-:Y:S01]  /*e070*/  @!P1 STG.E.U8 desc[UR50][R10.64+0x9], R229 ;  /* 0x000009e50a009986 */ /* 0x0003e2000c101132 */
[----:B------:R-:W-:-:S13]  /*e080*/  ISETP.LT.OR P1, PT, R0, 0x9, !P0 ;  /* 0x000000090000780c */ /* 0x000fda0004721670 */
[----:B0-----:R-:W-:Y:S01]  /*e090*/  @!P1 IADD3 R226, P6, R10, UR41, RZ ;  /* 0x000000290ae29c10 */ /* 0x001fe2000ffde0ff */
[----:B------:R-:W-:-:S03]  /*e0a0*/  @!P1 IMAD R182, R182, R23, RZ ;  /* 0x00000017b6b69224 */ /* 0x000fc600078e02ff */
[----:B------:R-:W-:-:S05]  /*e0b0*/  @!P1 IADD3.X R227, R11, UR40, RZ, P6, !PT ;  /* 0x000000280be39c10 */ /* 0x000fca000b7fe4ff */
[----:B------:R-:W-:Y:S01]  /*e0c0*/  @!P1 STG.E.U8 desc[UR50][R226.64+0x8], R182 ;  /* 0x000008b6e2009986 */ /* 0x000fe2000c101132 */
[----:B------:R-:W-:-:S13]  /*e0d0*/  ISETP.LT.OR P1, PT, R0, 0xa, !P0 ;  /* 0x0000000a0000780c */ /* 0x000fda0004721670 */
[----:B------:R-:W-:Y:S01]  /*e0e0*/  @!P1 IADD3 R180, P6, R10, UR41, RZ ;  /* 0x000000290ab49c10 */ /* 0x000fe2000ffde0ff */
[----:B------:R-:W-:-:S03]  /*e0f0*/  @!P1 IMAD R183, R183, R23, RZ ;  /* 0x00000017b7b79224 */ /* 0x000fc600078e02ff */
[----:B------:R-:W-:-:S05]  /*e100*/  @!P1 IADD3.X R181, R11, UR40, RZ, P6, !PT ;  /* 0x000000280bb59c10 */ /* 0x000fca000b7fe4ff */
[----:B------:R0:W-:Y:S01]  /*e110*/  @!P1 STG.E.U8 desc[UR50][R180.64+0x9], R183 ;  /* 0x000009b7b4009986 */ /* 0x0001e2000c101132 */
[----:B-1----:R-:W-:-:S04]  /*e120*/  IADD3 R10, P1, R10, UR39, RZ ;  /* 0x000000270a0a7c10 */ /* 0x002fc8000ff3e0ff */
[----:B------:R-:W-:Y:S02]  /*e130*/  IADD3.X R11, R11, UR38, RZ, P1, !PT ;  /* 0x000000260b0b7c10 */ /* 0x000fe40008ffe4ff */
[----:B------:R-:W-:-:S04]  /*e140*/  ISETP.GE.AND P1, PT, R3, 0x101, PT ;  /* 0x000001010300780c */ /* 0x000fc80003f26270 */
[----:B------:R-:W-:-:S13]  /*e150*/  ISETP.LT.OR P6, PT, R0, 0x1, !P1 ;  /* 0x000000010000780c */ /* 0x000fda0004fc1670 */
[----:B------:R-:W-:-:S05]  /*e160*/  @!P6 IMAD R3, R168, R23, RZ ;  /* 0x00000017a803e224 */ /* 0x000fca00078e02ff */
[----:B------:R1:W-:Y:S01]  /*e170*/  @!P6 STG.E.U8 desc[UR50][R10.64], R3 ;  /* 0x000000030a00e986 */ /* 0x0003e2000c101132 */
[----:B------:R-:W-:-:S13]  /*e180*/  ISETP.LT.OR P6, PT, R0, 0x2, !P1 ;  /* 0x000000020000780c */ /* 0x000fda0004fc1670 */
[----:B------:R-:W-:-:S05]  /*e190*/  @!P6 IMAD R9, R169, R23, RZ ;  /* 0x00000017a909e224 */ /* 0x000fca00078e02ff */
[----:B------:R-:W-:Y:S01]  /*e1a0*/  @!P6 STG.E.U8 desc[UR50][R10.64+0x1], R9 ;  /* 0x000001090a00e986 */ /* 0x000fe2000c101132 */
[----:B------:R-:W-:-:S13]  /*e1b0*/  ISETP.LT.OR P6, PT, R0, 0x1, !P5 ;  /* 0x000000010000780c */ /* 0x000fda0006fc1670 */
[----:B0-----:R-:W-:Y:S01]  /*e1c0*/  @!P6 IADD3 R180, P4, R10, UR41, RZ ;  /* 0x000000290ab4ec10 */ /* 0x001fe2000ff9e0ff */
[----:B------:R-:W-:-:S03]  /*e1d0*/  @!P6 IMAD R183, R170, R23, RZ ;  /* 0x00000017aab7e224 */ /* 0x000fc600078e02ff */
[----:B------:R-:W-:-:S05]  /*e1e0*/  @!P6 IADD3.X R181, R11, UR40, RZ, P4, !PT ;  /* 0x000000280bb5ec10 */ /* 0x000fca000a7fe4ff */
[----:B------:R-:W-:Y:S01]  /*e1f0*/  @!P6 STG.E.U8 desc[UR50][R180.64], R183 ;  /* 0x000000b7b400e986 */ /* 0x000fe2000c101132 */
[----:B------:R-:W-:-:S13]  /*e200*/  ISETP.LT.OR P6, PT, R0, 0x2, !P5 ;  /* 0x000000020000780c */ /* 0x000fda0006fc1670 */
[----:B------:R-:W-:Y:S01]  /*e210*/  @!P6 IADD3 R168, P4, R10, UR41, RZ ;  /* 0x000000290aa8ec10 */ /* 0x000fe2000ff9e0ff */
[----:B-1----:R-:W-:-:S03]  /*e220*/  @!P6 IMAD R3, R171, R23, RZ ;  /* 0x00000017ab03e224 */ /* 0x002fc600078e02ff */
[----:B------:R-:W-:-:S05]  /*e230*/  @!P6 IADD3.X R169, R11, UR40, RZ, P4, !PT ;  /* 0x000000280ba9ec10 */ /* 0x000fca000a7fe4ff */
[----:B------:R0:W-:Y:S01]  /*e240*/  @!P6 STG.E.U8 desc[UR50][R168.64+0x1], R3 ;  /* 0x00000103a800e986 */ /* 0x0001e2000c101132 */
[----:B------:R-:W-:Y:S02]  /*e250*/  ISETP.LT.OR P6, PT, R0, 0x9, !P1 ;  /* 0x000000090000780c */ /* 0x000fe40004fc1670 */
[----:B0-----:R-:W-:-:S11]  /*e260*/  P2R R3, PR, RZ, 0x2 ;  /* 0x00000002ff037803 */ /* 0x001fd60000000000 */
[----:B------:R-:W-:-:S05]  /*e270*/  @!P6 IMAD R9, R172, R23, RZ ;  /* 0x00000017ac09e224 */ /* 0x000fca00078e02ff */
[----:B------:R0:W-:Y:S01]  /*e280*/  @!P6 STG.E.U8 desc[UR50][R10.64+0x8], R9 ;  /* 0x000008090a00e986 */ /* 0x0001e2000c101132 */
[C---:B------:R-:W-:Y:S02]  /*e290*/  ISETP.LT.OR P6, PT, R0.reuse, 0xa, !P1 ;  /* 0x0000000a0000780c */ /* 0x040fe40004fc1670 */
[----:B------:R-:W-:-:S11]  /*e2a0*/  ISETP.LT.OR P1, PT, R0, 0xa, !P5 ;  /* 0x0000000a0000780c */ /* 0x000fd60006f21670 */
[-C--:B------:R-:W-:Y:S02]  /*e2b0*/  @!P6 IMAD R173, R173, R23.reuse, RZ ;  /* 0x00000017adade224 */ /* 0x080fe400078e02ff */
[----:B------:R-:W-:-:S03]  /*e2c0*/  @!P1 IMAD R175, R175, R23, RZ ;  /* 0x00000017afaf9224 */ /* 0x000fc600078e02ff */
[----:B------:R1:W-:Y:S01]  /*e2d0*/  @!P6 STG.E.U8 desc[UR50][R10.64+0x9], R173 ;  /* 0x000009ad0a00e986 */ /* 0x0003e2000c101132 */
[C---:B------:R-:W-:Y:S02]  /*e2e0*/  ISETP.LT.OR P6, PT, R0.reuse, 0x9, !P5 ;  /* 0x000000090000780c */ /* 0x040fe40006fc1670 */
[----:B------:R-:W-:-:S11]  /*e2f0*/  ISETP.LT.OR P5, PT, R0, 0x11, !P5 ;  /* 0x000000110000780c */ /* 0x000fd60006fa1670 */
[----:B------:R-:W-:Y:S01]  /*e300*/  @!P6 IADD3 R170, P4, R10, UR41, RZ ;  /* 0x000000290aaaec10 */ /* 0x000fe2000ff9e0ff */
[----:B------:R-:W-:-:S03]  /*e310*/  @!P6 IMAD R169, R174, R23, RZ ;  /* 0x00000017aea9e224 */ /* 0x000fc600078e02ff */
[----:B------:R-:W-:Y:S02]  /*e320*/  @!P6 IADD3.X R171, R11, UR40, RZ, P4, !PT ;  /* 0x000000280babec10 */ /* 0x000fe4000a7fe4ff */
[----:B------:R-:W-:-:S03]  /*e330*/  LOP3.LUT P4, RZ, R22, 0x2000000, RZ, 0xc0, !PT ;  /* 0x0200000016ff7812 */ /* 0x000fc6000788c0ff */
[----:B------:R-:W-:Y:S01]  /*e340*/  @!P6 STG.E.U8 desc[UR50][R170.64+0x8], R169 ;  /* 0x000008a9aa00e986 */ /* 0x000fe2000c101132 */
[----:B------:R-:W-:-:S03]  /*e350*/  ISETP.LT.OR P6, PT, R0, 0x11, !P4 ;  /* 0x000000110000780c */ /* 0x000fc600067c1670 */
[----:B------:R-:W-:Y:S10]  /*e360*/  @!P1 STG.E.U8 desc[UR50][R222.64+0x9], R175 ;  /* 0x000009afde009986 */ /* 0x000ff4000c101132 */
[----:B0-----:R-:W-:-:S05]  /*e370*/  @!P6 IMAD R9, R160, R23, RZ ;  /* 0x00000017a009e224 */ /* 0x001fca00078e02ff */
[----:B------:R0:W-:Y:S01]  /*e380*/  @!P6 STG.E.U8 desc[UR50][R6.64+0x10], R9 ;  /* 0x000010090600e986 */ /* 0x0001e2000c101132 */
[----:B------:R-:W-:-:S13]  /*e390*/  ISETP.LT.OR P6, PT, R0, 0x12, !P4 ;  /* 0x000000120000780c */ /* 0x000fda00067c1670 */
[----:B------:R-:W-:-:S05]  /*e3a0*/  @!P6 IMAD R161, R161, R23, RZ ;  /* 0x00000017a1a1e224 */ /* 0x000fca00078e02ff */
[----:B------:R-:W-:Y:S01]  /*e3b0*/  @!P6 STG.E.U8 desc[UR50][R6.64+0x11], R161 ;  /* 0x000011a10600e986 */ /* 0x000fe2000c101132 */
[----:B------:R-:W-:-:S13]  /*e3c0*/  ISETP.LT.OR P6, PT, R0, 0x11, !P3 ;  /* 0x000000110000780c */ /* 0x000fda0005fc1670 */
[----:B-1----:R-:W-:-:S05]  /*e3d0*/  @!P6 IMAD R11, R162, R23, RZ ;  /* 0x00000017a20be224 */ /* 0x002fca00078e02ff */
[----:B------:R1:W-:Y:S01]  /*e3e0*/  @!P6 STG.E.U8 desc[UR50][R4.64+0x10], R11 ;  /* 0x0000100b0400e986 */ /* 0x0003e2000c101132 */
[----:B------:R-:W-:-:S13]  /*e3f0*/  ISETP.LT.OR P6, PT, R0, 0x12, !P3 ;  /* 0x000000120000780c */ /* 0x000fda0005fc1670 */
[----:B------:R-:W-:-:S05]  /*e400*/  @!P6 IMAD R163, R163, R23, RZ ;  /* 0x00000017a3a3e224 */ /* 0x000fca00078e02ff */
[----:B------:R-:W-:Y:S01]  /*e410*/  @!P6 STG.E.U8 desc[UR50][R4.64+0x11], R163 ;  /* 0x000011a30400e986 */ /* 0x000fe2000c101132 */
[----:B------:R-:W-:-:S13]  /*e420*/  ISETP.LT.OR P6, PT, R0, 0x19, !P4 ;  /* 0x000000190000780c */ /* 0x000fda00067c1670 */
[----:B0-----:R-:W-:-:S05]  /*e430*/  @!P6 IMAD R9, R164, R23, RZ ;  /* 0x00000017a409e224 */ /* 0x001fca00078e02ff */
[----:B------:R0:W-:Y:S01]  /*e440*/  @!P6 STG.E.U8 desc[UR50][R6.64+0x18], R9 ;  /* 0x000018090600e986 */ /* 0x0001e2000c101132 */
[----:B------:R-:W-:-:S13]  /*e450*/  ISETP.LT.OR P6, PT, R0, 0x1a, !P4 ;  /* 0x0000001a0000780c */ /* 0x000fda00067c1670 */
[----:B------:R-:W-:-:S05]  /*e460*/  @!P6 IMAD R165, R165, R23, RZ ;  /* 0x00000017a5a5e224 */ /* 0x000fca00078e02ff */
[----:B------:R-:W-:Y:S01]  /*e470*/  @!P6 STG.E.U8 desc[UR50][R6.64+0x19], R165 ;  /* 0x000019a50600e986 */ /* 0x000fe2000c101132 */
[----:B------:R-:W-:-:S13]  /*e480*/  ISETP.LT.OR P6, PT, R0, 0x19, !P3 ;  /* 0x000000190000780c */ /* 0x000fda0005fc1670 */
[----:B-1----:R-:W-:-:S05]  /*e490*/  @!P6 IMAD R11, R166, R23, RZ ;  /* 0x00000017a60be224 */ /* 0x002fca00078e02ff */
[----:B------:R-:W-:Y:S01]  /*e4a0*/  @!P6 STG.E.U8 desc[UR50][R4.64+0x18], R11 ;  /* 0x0000180b0400e986 */ /* 0x000fe2000c101132 */
[----:B------:R-:W-:-:S13]  /*e4b0*/  ISETP.LT.OR P6, PT, R0, 0x1a, !P3 ;  /* 0x0000001a0000780c */ /* 0x000fda0005fc1670 */
[----:B------:R-:W-:-:S05]  /*e4c0*/  @!P6 IMAD R167, R167, R23, RZ ;  /* 0x00000017a7a7e224 */ /* 0x000fca00078e02ff */
[----:B------:R-:W-:Y:S01]  /*e4d0*/  @!P6 STG.E.U8 desc[UR50][R4.64+0x19], R167 ;  /* 0x000019a70400e986 */ /* 0x000fe2000c101132 */
[----:B------:R-:W-:-:S13]  /*e4e0*/  ISETP.LT.OR P6, PT, R0, 0x11, !P2 ;  /* 0x000000110000780c */ /* 0x000fda00057c1670 */
[----:B0-----:R-:W-:Y:S02]  /*e4f0*/  @!P6 IMAD R9, R152, R23, RZ ;  /* 0x000000179809e224 */ /* 0x001fe400078e02ff */
[----:B------:R-:W-:-:S05]  /*e500*/  @!P6 IMAD.MOV.U32 R224, RZ, RZ, R8 ;  /* 0x000000ffffe0e224 */ /* 0x000fca00078e0008 */
[----:B------:R0:W-:Y:S01]  /*e510*/  @!P6 STG.E.U8 desc[UR50][R224.64+0x10], R9 ;  /* 0x00001009e000e986 */ /* 0x0001e2000c101132 */
[----:B------:R-:W-:-:S13]  /*e520*/  ISETP.LT.OR P6, PT, R0, 0x12, !P2 ;  /* 0x000000120000780c */ /* 0x000fda00057c1670 */
[----:B------:R-:W-:Y:S02]  /*e530*/  @!P6 IMAD R161, R153, R23, RZ ;  /* 0x0000001799a1e224 */ /* 0x000fe400078e02ff */
[----:B0-----:R-:W-:-:S05]  /*e540*/  @!P6 IMAD.MOV.U32 R9, RZ, RZ, R225 ;  /* 0x000000ffff09e224 */ /* 0x001fca00078e00e1 */
[----:B------:R0:W-:Y:S01]  /*e550*/  @!P6 STG.E.U8 desc[UR50][R8.64+0x11], R161 ;  /* 0x000011a10800e986 */ /* 0x0001e2000c101132 */
[----:B------:R-:W-:-:S13]  /*e560*/  ISETP.LT.OR P6, PT, R0, 0x11, !P0 ;  /* 0x000000110000780c */ /* 0x000fda00047c1670 */
[----:B------:R-:W-:Y:S01]  /*e570*/  @!P6 IADD3 R10, P1, R8, UR41, RZ ;  /* 0x00000029080aec10 */ /* 0x000fe2000ff3e0ff */
[----:B------:R-:W-:-:S03]  /*e580*/  @!P6 IMAD R163, R154, R23, RZ ;  /* 0x000000179aa3e224 */ /* 0x000fc600078e02ff */
[----:B------:R-:W-:-:S05]  /*e590*/  @!P6 IADD3.X R11, R225, UR40, RZ, P1, !PT ;  /* 0x00000028e10bec10 */ /* 0x000fca0008ffe4ff */
[----:B------:R-:W-:Y:S01]  /*e5a0*/  @!P6 STG.E.U8 desc[UR50][R10.64+0x10], R163 ;  /* 0x000010a30a00e986 */ /* 0x000fe2000c101132 */
[----:B------:R-:W-:-:S13]  /*e5b0*/  ISETP.LT.OR P6, PT, R0, 0x12, !P0 ;  /* 0x000000120000780c */ /* 0x000fda00047c1670 */
[----:B------:R-:W-:Y:S01]  /*e5c0*/  @!P6 IADD3 R152, P1, R8, UR41, RZ ;  /* 0x000000290898ec10 */ /* 0x000fe2000ff3e0ff */
[----:B------:R-:W-:-:S03]  /*e5d0*/  @!P6 IMAD R165, R155, R23, RZ ;  /* 0x000000179ba5e224 */ /* 0x000fc600078e02ff */
[----:B------:R-:W-:-:S05]  /*e5e0*/  @!P6 IADD3.X R153, R225, UR40, RZ, P1, !PT ;  /* 0x00000028e199ec10 */ /* 0x000fca0008ffe4ff */
        /* <DEDUP_REMOVED lines=8> */
[----:B------:R-:W-:Y:S01]  /*e670*/  @!P6 STG.E.U8 desc[UR50][R8.64+0x19], R157 ;  /* 0x0000199d0800e986 */ /* 0x000fe2000c101132 */
        /* <DEDUP_REMOVED lines=8> */
[----:B------:R-:W-:Y:S02]  /*e700*/  @!P6 IADD3.X R153, R225, UR40, RZ, P1, !PT ;  /* 0x00000028e199ec10 */ /* 0x000fe40008ffe4ff */
[----:B------:R-:W-:-:S03]  /*e710*/  ISETP.NE.AND P1, PT, R3, RZ, PT ;  /* 0x000000ff0300720c */ /* 0x000fc60003f25270 */
[----:B------:R0:W-:Y:S01]  /*e720*/  @!P6 STG.E.U8 desc[UR50][R152.64+0x19], R159 ;  /* 0x0000199f9800e986 */ /* 0x0001e2000c101132 */
[----:B------:R-:W-:-:S04]  /*e730*/  IADD3 R10, P6, R8, UR39, RZ ;  /* 0x00000027080a7c10 */ /* 0x000fc8000ffde0ff */
[----:B------:R-:W-:Y:S02]  /*e740*/  IADD3.X R11, R225, UR38, RZ, P6, !PT ;  /* 0x00000026e10b7c10 */ /* 0x000fe4000b7fe4ff */
[----:B------:R-:W-:Y:S01]  /*e750*/  ISETP.LT.OR P6, PT, R0, 0x11, !P1 ;  /* 0x000000110000780c */ /* 0x000fe20004fc1670 */
[----:B0-----:R-:W-:-:S12]  /*e760*/  @!P5 IMAD R153, R146, R23, RZ ;  /* 0x000000179299d224 */ /* 0x001fd800078e02ff */
[----:B------:R-:W-:-:S05]  /*e770*/  @!P6 IMAD R3, R144, R23, RZ ;  /* 0x000000179003e224 */ /* 0x000fca00078e02ff */
[----:B------:R0:W-:Y:S01]  /*e780*/  @!P6 STG.E.U8 desc[UR50][R10.64+0x10], R3 ;  /* 0x000010030a00e986 */ /* 0x0001e2000c101132 */
[----:B------:R-:W-:-:S13]  /*e790*/  ISETP.LT.OR P6, PT, R0, 0x12, !P1 ;  /* 0x000000120000780c */ /* 0x000fda0004fc1670 */
[----:B------:R-:W-:-:S05]  /*e7a0*/  @!P6 IMAD R9, R145, R23, RZ ;  /* 0x000000179109e224 */ /* 0x000fca00078e02ff */
[----:B------:R1:W-:Y:S01]  /*e7b0*/  @!P6 STG.E.U8 desc[UR50][R10.64+0x11], R9 ;  /* 0x000011090a00e986 */ /* 0x0003e2000c101132 */
[----:B------:R-:W-:-:S04]  /*e7c0*/  @!P5 IADD3 R144, P6, R10, UR41, RZ ;  /* 0x000000290a90dc10 */ /* 0x000fc8000ffde0ff */
[----:B------:R-:W-:Y:S02]  /*e7d0*/  @!P5 IADD3.X R145, R11, UR40, RZ, P6, !PT ;  /* 0x000000280b91dc10 */ /* 0x000fe4000b7fe4ff */
[----:B------:R-:W-:-:S03]  /*e7e0*/  LOP3.LUT P6, RZ, R22, 0x4, RZ, 0xc0, !PT ;  /* 0x0000000416ff7812 */ /* 0x000fc600078cc0ff */
[----:B------:R-:W-:Y:S01]  /*e7f0*/  @!P5 STG.E.U8 desc[UR50][R144.64+0x10], R153 ;  /* 0x000010999000d986 */ /* 0x000fe2000c101132 */
[----:B------:R-:W-:-:S09]  /*e800*/  LOP3.LUT P5, RZ, R22, 0x8, RZ, 0xc0, !PT ;  /* 0x0000000816ff7812 */ /* 0x000fd200078ac0ff */
[----:B------:R-:W-:-:S04]  /*e810*/  @!P6 IMAD R151, R151, R23, RZ ;  /* 0x000000179797e224 */ /* 0x000fc800078e02ff */
[----:B------:R-:W-:-:S05]  /*e820*/  @!P5 IMAD R147, R147, R23, RZ ;  /* 0x000000179393d224 */ /* 0x000fca00078e02ff */
[----:B------:R3:W-:Y:S01]  /*e830*/  @!P5 STG.E.U8 desc[UR50][R12.64+0x11], R147 ;  /* 0x000011930c00d986 */ /* 0x0007e2000c101132 */
[----:B------:R-:W-:-:S13]  /*e840*/  ISETP.LT.OR P5, PT, R0, 0x19, !P1 ;  /* 0x000000190000780c */ /* 0x000fda0004fa1670 */
[----:B0-----:R-:W-:-:S05]  /*e850*/  @!P5 IMAD R3, R148, R23, RZ ;  /* 0x000000179403d224 */ /* 0x001fca00078e02ff */
[----:B------:R-:W-:Y:S01]  /*e860*/  @!P5 STG.E.U8 desc[UR50][R10.64+0x18], R3 ;  /* 0x000018030a00d986 */ /* 0x000fe2000c101132 */
[----:B------:R-:W-:-:S13]  /*e870*/  ISETP.LT.OR P5, PT, R0, 0x1a, !P1 ;  /* 0x0000001a0000780c */ /* 0x000fda0004fa1670 */
[----:B------:R-:W-:-:S05]  /*e880*/  @!P5 IMAD R149, R149, R23, RZ ;  /* 0x000000179595d224 */ /* 0x000fca00078e02ff */
[----:B------:R-:W-:Y:S01]  /*e890*/  @!P5 STG.E.U8 desc[UR50][R10.64+0x19], R149 ;  /* 0x000019950a00d986 */ /* 0x000fe2000c101132 */
[----:B------:R-:W-:-:S13]  /*e8a0*/  LOP3.LUT P5, RZ, R22, 0x10, RZ, 0xc0, !PT ;  /* 0x0000001016ff7812 */ /* 0x000fda00078ac0ff */
[----:B-1----:R-:W-:-:S05]  /*e8b0*/  @!P5 IMAD R9, R150, R23, RZ ;  /* 0x000000179609d224 */ /* 0x002fca00078e02ff */
[----:B------:R-:W-:Y:S01]  /*e8c0*/  @!P5 STG.E.U8 desc[UR50][R14.64+0x18], R9 ;  /* 0x000018090e00d986 */ /* 0x000fe2000c101132 */
[----:B------:R-:W-:-:S03]  /*e8d0*/  ISETP.LT.OR P5, PT, R0, 0x21, !P4 ;  /* 0x000000210000780c */ /* 0x000fc600067a1670 */
[----:B------:R0:W-:Y:S10]  /*e8e0*/  @!P6 STG.E.U8 desc[UR50][R20.64+0x19], R151 ;  /* 0x000019971400e986 */ /* 0x0001f4000c101132 */
[----:B---3--:R-:W-:Y:S01]  /*e8f0*/  @!P5 IMAD R13, R136, R23, RZ ;  /* 0x00000017880dd224 */ /* 0x008fe200078e02ff */
[----:B0-----:R-:W-:-:S04]  /*e900*/  P2R R20, PR, RZ, 0x10 ;  /* 0x00000010ff147803 */ /* 0x001fc80000000000 */
[----:B------:R-:W-:Y:S01]  /*e910*/  @!P5 STG.E.U8 desc[UR50][R6.64+0x20], R13 ;  /* 0x0000200d0600d986 */ /* 0x000fe2000c101132 */
[----:B------:R-:W-:-:S13]  /*e920*/  ISETP.LT.OR P5, PT, R0, 0x22, !P4 ;  /* 0x000000220000780c */ /* 0x000fda00067a1670 */
[----:B------:R-:W-:-:S05]  /*e930*/  @!P5 IMAD R137, R137, R23, RZ ;  /* 0x000000178989d224 */ /* 0x000fca00078e02ff */
[----:B------:R-:W-:Y:S01]  /*e940*/  @!P5 STG.E.U8 desc[UR50][R6.64+0x21], R137 ;  /* 0x000021890600d986 */ /* 0x000fe2000c101132 */
[----:B------:R-:W-:-:S13]  /*e950*/  ISETP.LT.OR P5, PT, R0, 0x21, !P3 ;  /* 0x000000210000780c */ /* 0x000fda0005fa1670 */
[----:B------:R-:W-:-:S05]  /*e960*/  @!P5 IMAD R3, R138, R23, RZ ;  /* 0x000000178a03d224 */ /* 0x000fca00078e02ff */
[----:B------:R0:W-:Y:S01]  /*e970*/  @!P5 STG.E.U8 desc[UR50][R4.64+0x20], R3 ;  /* 0x000020030400d986 */ /* 0x0001e2000c101132 */
[----:B------:R-:W-:-:S13]  /*e980*/  ISETP.LT.OR P5, PT, R0, 0x22, !P3 ;  /* 0x000000220000780c */ /* 0x000fda0005fa1670 */
[----:B------:R-:W-:-:S05]  /*e990*/  @!P5 IMAD R139, R139, R23, RZ ;  /* 0x000000178b8bd224 */ /* 0x000fca00078e02ff */
[----:B------:R-:W-:Y:S01]  /*e9a0*/  @!P5 STG.E.U8 desc[UR50][R4.64+0x21], R139 ;  /* 0x0000218b0400d986 */ /* 0x000fe2000c101132 */
[----:B------:R-:W-:-:S13]  /*e9b0*/  ISETP.LT.OR P5, PT, R0, 0x29, !P4 ;  /* 0x000000290000780c */ /* 0x000fda00067a1670 */
[----:B------:R-:W-:-:S05]  /*e9c0*/  @!P5 IMAD R9, R140, R23, RZ ;  /* 0x000000178c09d224 */ /* 0x000fca00078e02ff */
[----:B------:R1:W-:Y:S01]  /*e9d0*/  @!P5 STG.E.U8 desc[UR50][R6.64+0x28], R9 ;  /* 0x000028090600d986 */ /* 0x0003e2000c101132 */
[----:B------:R-:W-:Y:S02]  /*e9e0*/  ISETP.LT.OR P5, PT, R0, 0x2a, !P4 ;  /* 0x0000002a0000780c */ /* 0x000fe400067a1670 */
[----:B------:R-:W-:-:S11]  /*e9f0*/  LOP3.LUT P4, RZ, R22, 0x200, RZ, 0xc0, !PT ;  /* 0x0000020016ff7812 */ /* 0x000fd6000788c0ff */
[----:B------:R-:W-:-:S05]  /*ea00*/  @!P5 IMAD R141, R141, R23, RZ ;  /* 0x000000178d8dd224 */ /* 0x000fca00078e02ff */
[----:B------:R-:W-:Y:S01]  /*ea10*/  @!P5 STG.E.U8 desc[UR50][R6.64+0x29], R141 ;  /* 0x0000298d0600d986 */ /* 0x000fe2000c101132 */
[----:B------:R-:W-:-:S13]  /*ea20*/  ISETP.LT.OR P5, PT, R0, 0x29, !P3 ;  /* 0x000000290000780c */ /* 0x000fda0005fa1670 */
[----:B0-----:R-:W-:-:S05]  /*ea30*/  @!P5 IMAD R3, R142, R23, RZ ;  /* 0x000000178e03d224 */ /* 0x001fca00078e02ff */
[----:B------:R-:W-:Y:S01]  /*ea40*/  @!P5 STG.E.U8 desc[UR50][R4.64+0x28], R3 ;  /* 0x000028030400d986 */ /* 0x000fe2000c101132 */
[----:B------:R-:W-:-:S13]  /*ea50*/  ISETP.LT.OR P5, PT, R0, 0x2a, !P3 ;  /* 0x0000002a0000780c */ /* 0x000fda0005fa1670 */
[----:B------:R-:W-:-:S05]  /*ea60*/  @!P5 IMAD R143, R143, R23, RZ ;  /* 0x000000178f8fd224 */ /* 0x000fca00078e02ff */
[----:B------:R-:W-:Y:S01]  /*ea70*/  @!P5 STG.E.U8 desc[UR50][R4.64+0x29], R143 ;  /* 0x0000298f0400d986 */ /* 0x000fe2000c101132 */
[----:B------:R-:W-:-:S13]  /*ea80*/  ISETP.LT.OR P5, PT, R0, 0x21, !P2 ;  /* 0x000000210000780c */ /* 0x000fda00057a1670 */
[----:B------:R-:W-:Y:S02]  /*ea90*/  @!P5 IMAD R15, R128, R23, RZ ;  /* 0x00000017800fd224 */ /* 0x000fe400078e02ff */
[----:B-1----:R-:W-:-:S05]  /*eaa0*/  @!P5 IMAD.MOV.U32 R9, RZ, RZ, R225 ;  /* 0x000000ffff09d224 */ /* 0x002fca00078e00e1 */
        /* <DEDUP_REMOVED lines=16> */
[----:B------:R-:W-:Y:S02]  /*ebb0*/  @!P5 IMAD R21, R132, R23, RZ ;  /* 0x000000178415d224 */ /* 0x000fe400078e02ff */
[----:B0-----:R-:W-:-:S05]  /*ebc0*/  @!P5 IMAD.MOV.U32 R9, RZ, RZ, R225 ;  /* 0x000000ffff09d224 */ /* 0x001fca00078e00e1 */
        /* <DEDUP_REMOVED lines=9> */
[----:B------:R0:W-:Y:S01]  /*ec60*/  @!P5 STG.E.U8 desc[UR50][R12.64+0x28], R3 ;  /* 0x000028030c00d986 */ /* 0x0001e2000c101132 */
[----:B------:R-:W-:Y:S01]  /*ec70*/  ISETP.LT.OR P5, PT, R0, 0x2a, !P0 ;  /* 0x0000002a0000780c */ /* 0x000fe200047a1670 */
[----:B0-----:R-:W-:-:S12]  /*ec80*/  @!P4 IMAD R3, R122, R23, RZ ;  /* 0x000000177a03c224 */ /* 0x001fd800078e02ff */
[----:B------:R-:W-:Y:S01]  /*ec90*/  @!P5 IADD3 R14, P6, R8, UR41, RZ ;  /* 0x00000029080edc10 */ /* 0x000fe2000ffde0ff */
[----:B------:R-:W-:-:S03]  /*eca0*/  @!P5 IMAD R135, R135, R23, RZ ;  /* 0x000000178787d224 */ /* 0x000fc600078e02ff */
[----:B------:R-:W-:Y:S02]  /*ecb0*/  @!P5 IADD3.X R15, R225, UR40, RZ, P6, !PT ;  /* 0x00000028e10fdc10 */ /* 0x000fe4000b7fe4ff */
[----:B------:R-:W-:-:S03]  /*ecc0*/  LOP3.LUT P6, RZ, R22, 0x40, RZ, 0xc0, !PT ;  /* 0x0000004016ff7812 */ /* 0x000fc600078cc0ff */
[----:B------:R-:W-:Y:S01]  /*ecd0*/  @!P5 STG.E.U8 desc[UR50][R14.64+0x29], R135 ;  /* 0x000029870e00d986 */ /* 0x000fe2000c101132 */
[----:B------:R-:W-:-:S09]  /*ece0*/  ISETP.LT.OR P5, PT, R0, 0x21, !P1 ;  /* 0x000000210000780c */ /* 0x000fd20004fa1670 */
[----:B------:R-:W-:-:S04]  /*ecf0*/  @!P6 IMAD R127, R127, R23, RZ ;  /* 0x000000177f7fe224 */ /* 0x000fc800078e02ff */
[----:B------:R-:W-:-:S05]  /*ed00*/  @!P5 IMAD R9, R120, R23, RZ ;  /* 0x000000177809d224 */ /* 0x000fca00078e02ff */
[----:B------:R0:W-:Y:S01]  /*ed10*/  @!P5 STG.E.U8 desc[UR50][R10.64+0x20], R9 ;  /* 0x000020090a00d986 */ /* 0x0001e2000c101132 */
[----:B------:R-:W-:-:S13]  /*ed20*/  ISETP.LT.OR P5, PT, R0, 0x22, !P1 ;  /* 0x000000220000780c */ /* 0x000fda0004fa1670 */
[----:B------:R-:W-:-:S05]  /*ed30*/  @!P5 IMAD R121, R121, R23, RZ ;  /* 0x000000177979d224 */ /* 0x000fca00078e02ff */
[----:B------:R-:W-:Y:S01]  /*ed40*/  @!P5 STG.E.U8 desc[UR50][R10.64+0x21], R121 ;  /* 0x000021790a00d986 */ /* 0x000fe2000c101132 */
[----:B------:R-:W-:-:S03]  /*ed50*/  LOP3.LUT P5, RZ, R22, 0x100, RZ, 0xc0, !PT ;  /* 0x0000010016ff7812 */ /* 0x000fc600078ac0ff */
[----:B------:R1:W-:Y:S01]  /*ed60*/  @!P4 STG.E.U8 desc[UR50][R194.64+0x20], R3 ;  /* 0x00002003c200c986 */ /* 0x0003e2000c101132 */
[----:B------:R-:W-:-:S04]  /*ed70*/  ISETP.NE.AND P4, PT, R20, RZ, PT ;  /* 0x000000ff1400720c */ /* 0x000fc80003f85270 */
[----:B------:R-:W-:-:S05]  /*ed80*/  P2R R20, PR, RZ, 0x10 ;  /* 0x00000010ff147803 */ /* 0x000fca0000000000 */
        /* <DEDUP_REMOVED lines=8> */
[----:B------:R-:W-:-:S13]  /*ee10*/  LOP3.LUT P5, RZ, R22, 0x80, RZ, 0xc0, !PT ;  /* 0x0000008016ff7812 */ /* 0x000fda00078ac0ff */
[----:B0-----:R-:W-:-:S05]  /*ee20*/  @!P5 IMAD R9, R126, R23, RZ ;  /* 0x000000177e09d224 */ /* 0x001fca00078e02ff */
[----:B------:R-:W-:Y:S01]  /*ee30*/  @!P5 STG.E.U8 desc[UR50][R198.64+0x28], R9 ;  /* 0x00002809c600d986 */ /* 0x000fe2000c101132 */
[----:B------:R-:W-:-:S03]  /*ee40*/  ISETP.LT.OR P5, PT, R0, 0x31, !P4 ;  /* 0x000000310000780c */ /* 0x000fc600067a1670 */
[----:B------:R-:W-:Y:S10]  /*ee50*/  @!P6 STG.E.U8 desc[UR50][R200.64+0x29], R127 ;  /* 0x0000297fc800e986 */ /* 0x000ff4000c101132 */
[----:B-1----:R-:W-:-:S05]  /*ee60*/  @!P5 IMAD R3, R112, R23, RZ ;  /* 0x000000177003d224 */ /* 0x002fca00078e02ff */
[----:B------:R0:W-:Y:S01]  /*ee70*/  @!P5 STG.E.U8 desc[UR50][R6.64+0x30], R3 ;  /* 0x000030030600d986 */ /* 0x0001e2000c101132 */
[----:B------:R-:W-:-:S13]  /*ee80*/  ISETP.LT.OR P5, PT, R0, 0x32, !P4 ;  /* 0x000000320000780c */ /* 0x000fda00067a1670 */
[----:B------:R-:W-:-:S05]  /*ee90*/  @!P5 IMAD R113, R113, R23, RZ ;  /* 0x000000177171d224 */ /* 0x000fca00078e02ff */
[----:B------:R-:W-:Y:S01]  /*eea0*/  @!P5 STG.E.U8 desc[UR50][R6.64+0x31], R113 ;  /* 0x000031710600d986 */ /* 0x000fe2000c101132 */
[----:B------:R-:W-:-:S13]  /*eeb0*/  ISETP.LT.OR P5, PT, R0, 0x31, !P3 ;  /* 0x000000310000780c */ /* 0x000fda0005fa1670 */
[----:B---3--:R-:W-:-:S05]  /*eec0*/  @!P5 IMAD R13, R114, R23, RZ ;  /* 0x00000017720dd224 */ /* 0x008fca00078e02ff */
[----:B------:R-:W-:Y:S01]  /*eed0*/  @!P5 STG.E.U8 desc[UR50][R4.64+0x30], R13 ;  /* 0x0000300d0400d986 */ /* 0x000fe2000c101132 */
[----:B------:R-:W-:-:S13]  /*eee0*/  ISETP.LT.OR P5, PT, R0, 0x32, !P3 ;  /* 0x000000320000780c */ /* 0x000fda0005fa1670 */
[----:B------:R-:W-:-:S05]  /*eef0*/  @!P5 IMAD R115, R115, R23, RZ ;  /* 0x000000177373d224 */ /* 0x000fca00078e02ff */
[----:B------:R-:W-:Y:S01]  /*ef00*/  @!P5 STG.E.U8 desc[UR50][R4.64+0x31], R115 ;  /* 0x000031730400d986 */ /* 0x000fe2000c101132 */
[----:B------:R-:W-:-:S13]  /*ef10*/  ISETP.LT.OR P5, PT, R0, 0x39, !P4 ;  /* 0x000000390000780c */ /* 0x000fda00067a1670 */
[----:B0-----:R-:W-:-:S05]  /*ef20*/  @!P5 IMAD R3, R116, R23, RZ ;  /* 0x000000177403d224 */ /* 0x001fca00078e02ff */
[----:B------:R0:W-:Y:S01]  /*ef30*/  @!P5 STG.E.U8 desc[UR50][R6.64+0x38], R3 ;  /* 0x000038030600d986 */ /* 0x0001e2000c101132 */
[----:B------:R-:W-:Y:S02]  /*ef40*/  ISETP.LT.OR P5, PT, R0, 0x3a, !P4 ;  /* 0x0000003a0000780c */ /* 0x000fe400067a1670 */
[----:B------:R-:W-:-:S11]  /*ef50*/  LOP3.LUT P4, RZ, R22, 0x2000, RZ, 0xc0, !PT ;  /* 0x0000200016ff7812 */ /* 0x000fd6000788c0ff */
        /* <DEDUP_REMOVED lines=9> */
[----:B0-----:R-:W-:Y:S02]  /*eff0*/  @!P5 IMAD R3, R104, R23, RZ ;  /* 0x000000176803d224 */ /* 0x001fe400078e02ff */
        /* <DEDUP_REMOVED lines=23> */
[----:B------:R0:W-:Y:S01]  /*f170*/  @!P5 STG.E.U8 desc[UR50][R8.64+0x39], R109 ;  /* 0x0000396d0800d986 */ /* 0x0001e2000c101132 */
[----:B------:R-:W-:Y:S01]  /*f180*/  ISETP.LT.OR P5, PT, R0, 0x39, !P0 ;  /* 0x000000390000780c */ /* 0x000fe200047a1670 */
[----:B0-----:R-:W-:-:S12]  /*f190*/  @!P4 IMAD R9, R98, R23, RZ ;  /* 0x000000176209c224 */ /* 0x001fd800078e02ff */
[----:B------:R-:W-:Y:S01]  /*f1a0*/  @!P5 IADD3 R12, P6, R8, UR41, RZ ;  /* 0x00000029080cdc10 */ /* 0x000fe2000ffde0ff */
[----:B------:R-:W-:-:S03]  /*f1b0*/  @!P5 IMAD R21, R110, R23, RZ ;  /* 0x000000176e15d224 */ /* 0x000fc600078e02ff */
[----:B------:R-:W-:-:S05]  /*f1c0*/  @!P5 IADD3.X R13, R225, UR40, RZ, P6, !PT ;  /* 0x00000028e10ddc10 */ /* 0x000fca000b7fe4ff */
[----:B------:R0:W-:Y:S01]  /*f1d0*/  @!P5 STG.E.U8 desc[UR50][R12.64+0x38], R21 ;  /* 0x000038150c00d986 */ /* 0x0001e2000c101132 */
[----:B------:R-:W-:-:S13]  /*f1e0*/  ISETP.LT.OR P5, PT, R0, 0x3a, !P0 ;  /* 0x0000003a0000780c */ /* 0x000fda00047a1670 */
        /* <DEDUP_REMOVED lines=24> */
[----:B------:R-:W-:-:S13]  /*f370*/  LOP3.LUT P5, RZ, R22, 0x800, RZ, 0xc0, !PT ;  /* 0x0000080016ff7812 */ /* 0x000fda00078ac0ff */
[----:B-1----:R-:W-:-:S05]  /*f380*/  @!P5 IMAD R3, R102, R23, RZ ;  /* 0x000000176603d224 */ /* 0x002fca00078e02ff */
[----:B------:R1:W-:Y:S01]  /*f390*/  @!P5 STG.E.U8 desc[UR50][R206.64+0x38], R3 ;  /* 0x00003803ce00d986 */ /* 0x0003e2000c101132 */
[----:B------:R-:W-:-:S03]  /*f3a0*/  ISETP.LT.OR P5, PT, R0, 0x41, !P4 ;  /* 0x000000410000780c */ /* 0x000fc600067a1670 */
[----:B------:R-:W-:Y:S10]  /*f3b0*/  @!P6 STG.E.U8 desc[UR50][R208.64+0x39], R103 ;  /* 0x00003967d000e986 */ /* 0x000ff4000c101132 */
[----:B---3--:R-:W-:-:S05]  /*f3c0*/  @!P5 IMAD R9, R88, R23, RZ ;  /* 0x000000175809d224 */ /* 0x008fca00078e02ff */
[----:B------:R3:W-:Y:S01]  /*f3d0*/  @!P5 STG.E.U8 desc[UR50][R6.64+0x40], R9 ;  /* 0x000040090600d986 */ /* 0x0007e2000c101132 */
[----:B------:R-:W-:-:S13]  /*f3e0*/  ISETP.LT.OR P5, PT, R0, 0x42, !P4 ;  /* 0x000000420000780c */ /* 0x000fda00067a1670 */
        /* <DEDUP_REMOVED lines=9> */
[----:B-1----:R-:W-:-:S05]  /*f480*/  @!P5 IMAD R3, R92, R23, RZ ;  /* 0x000000175c03d224 */ /* 0x002fca00078e02ff */
[----:B------:R0:W-:Y:S01]  /*f490*/  @!P5 STG.E.U8 desc[UR50][R6.64+0x48], R3 ;  /* 0x000048030600d986 */ /* 0x0001e2000c101132 */
[----:B------:R-:W-:Y:S02]  /*f4a0*/  ISETP.LT.OR P5, PT, R0, 0x4a, !P4 ;  /* 0x0000004a0000780c */ /* 0x000fe400067a1670 */
[----:B------:R-:W-:-:S11]  /*f4b0*/  LOP3.LUT P4, RZ, R22, 0x20000, RZ, 0xc0, !PT ;  /* 0x0002000016ff7812 */ /* 0x000fd6000788c0ff */
[----:B------:R-:W-:-:S05]  /*f4c0*/  @!P5 IMAD R93, R93, R23, RZ ;  /* 0x000000175d5dd224 */ /* 0x000fca00078e02ff */
[----:B------:R-:W-:Y:S01]  /*f4d0*/  @!P5 STG.E.U8 desc[UR50][R6.64+0x49], R93 ;  /* 0x0000495d0600d986 */ /* 0x000fe2000c101132 */
[----:B------:R-:W-:-:S13]  /*f4e0*/  ISETP.LT.OR P5, PT, R0, 0x49, !P3 ;  /* 0x000000490000780c */ /* 0x000fda0005fa1670 */
[----:B---3--:R-:W-:-:S05]  /*f4f0*/  @!P5 IMAD R9, R94, R23, RZ ;  /* 0x000000175e09d224 */ /* 0x008fca00078e02ff */
        /* <DEDUP_REMOVED lines=137> */
[----:B------:R-:W-:-:S09]  /*fd90*/  ISETP.NE.AND P4, PT, R20, RZ, PT ;  /* 0x000000ff1400720c */ /* 0x000fd20003f85270 */
        /* <DEDUP_REMOVED lines=12> */
[----:B------:R-:W-:Y:S01]  /*fe60*/  @!P6 STG.E.U8 desc[UR50][R186.64+0x59], R55 ;  /* 0x00005937ba00e986 */ /* 0x000fe2000c101132 */
[----:B------:R-:W-:-:S09]  /*fe70*/  LOP3.LUT P6, RZ, R22, 0x20, RZ, 0xc0, !PT ;  /* 0x0000002016ff7812 */ /* 0x000fd200078cc0ff */
[----:B---3--:R-:W-:-:S04]  /*fe80*/  @!P5 IMAD R9, R40, R23, RZ ;  /* 0x000000172809d224 */ /* 0x008fc800078e02ff */
[----:B------:R-:W-:Y:S01]  /*fe90*/  @!P6 IMAD R31, R31, R23, RZ ;  /* 0x000000171f1fe224 */ /* 0x000fe200078e02ff */
        /* <DEDUP_REMOVED lines=10> */
[C---:B------:R-:W-:Y:S02]  /*ff40*/  ISETP.LT.OR P5, PT, R0.reuse, 0x69, !P4 ;  /* 0x000000690000780c */ /* 0x040fe400067a1670 */
[----:B------:R-:W-:-:S11]  /*ff50*/  ISETP.LT.OR P4, PT, R0, 0x6a, !P4 ;  /* 0x0000006a0000780c */ /* 0x000fd60006781670 */
[-C--:B-1----:R-:W-:Y:S02]  /*ff60*/  @!P5 IMAD R3, R44, R23.reuse, RZ ;  /* 0x000000172c03d224 */ /* 0x082fe400078e02ff */
[----:B------:R-:W-:-:S03]  /*ff70*/  @!P4 IMAD R45, R45, R23, RZ ;  /* 0x000000172d2dc224 */ /* 0x000fc600078e02ff */
[----:B------:R0:W-:Y:S01]  /*ff80*/  @!P5 STG.E.U8 desc[UR50][R6.64+0x68], R3 ;  /* 0x000068030600d986 */ /* 0x0001e2000c101132 */
[----:B------:R-:W-:-:S03]  /*ff90*/  LOP3.LUT P5, RZ, R22, 0x40000, RZ, 0xc0, !PT ;  /* 0x0004000016ff7812 */ /* 0x000fc600078ac0ff */
[----:B------:R-:W-:Y:S01]  /*ffa0*/  @!P4 STG.E.U8 desc[UR50][R6.64+0x69], R45 ;  /* 0x0000692d0600c986 */ /* 0x000fe2000c101132 */
[C---:B------:R-:W-:Y:S02]  /*ffb0*/  ISETP.LT.OR P4, PT, R0.reuse, 0x69, !P3 ;  /* 0x000000690000780c */ /* 0x040fe40005f81670 */
[----:B------:R-:W-:-:S11]  /*ffc0*/  ISETP.LT.OR P3, PT, R0, 0x6a, !P3 ;  /* 0x0000006a0000780c */ /* 0x000fd60005f61670 */
[-C--:B---3--:R-:W-:Y:S02]  /*ffd0*/  @!P4 IMAD R9, R46, R23.reuse, RZ ;  /* 0x000000172e09c224 */ /* 0x088fe400078e02ff */
[----:B------:R-:W-:-:S03]  /*ffe0*/  @!P3 IMAD R47, R47, R23, RZ ;  /* 0x000000172f2fb224 */ /* 0x000fc600078e02ff */
[----:B------:R-:W-:Y:S04]  /*fff0*/  @!P4 STG.E.U8 desc[UR50][R4.64+0x68], R9 ;  /* 0x000068090400c986 */ /* 0x000fe8000c101132 */
[----:B------:R1:W-:Y:S01]  /*10000*/  @!P3 STG.E.U8 desc[UR50][R4.64+0x69], R47 ;  /* 0x0000692f0400b986 */ /* 0x0003e2000c101132 */
[----:B------:R-:W-:-:S13]  /*10010*/  ISETP.LT.OR P3, PT, R0, 0x61, !P2 ;  /* 0x000000610000780c */ /* 0x000fda0005761670 */
[----:B0-----:R-:W-:Y:S02]  /*10020*/  @!P3 IMAD R3, R32, R23, RZ ;  /* 0x000000172003b224 */ /* 0x001fe400078e02ff */
[----:B-1----:R-:W-:Y:S02]  /*10030*/  @!P3 IMAD.MOV.U32 R4, RZ, RZ, R8 ;  /* 0x000000ffff04b224 */ /* 0x002fe400078e0008 */
[----:B------:R-:W-:-:S05]  /*10040*/  @!P3 IMAD.MOV.U32 R5, RZ, RZ, R225 ;  /* 0x000000ffff05b224 */ /* 0x000fca00078e00e1 */
[----:B------:R0:W-:Y:S01]  /*10050*/  @!P3 STG.E.U8 desc[UR50][R4.64+0x60], R3 ;  /* 0x000060030400b986 */ /* 0x0001e2000c101132 */
[----:B------:R-:W-:-:S13]  /*10060*/  ISETP.LT.OR P3, PT, R0, 0x62, !P2 ;  /* 0x000000620000780c */ /* 0x000fda0005761670 */
[----:B------:R-:W-:Y:S02]  /*10070*/  @!P3 IMAD R33, R33, R23, RZ ;  /* 0x000000172121b224 */ /* 0x000fe400078e02ff */
[----:B0-----:R-:W-:Y:S02]  /*10080*/  @!P3 IMAD.MOV.U32 R4, RZ, RZ, R8 ;  /* 0x000000ffff04b224 */ /* 0x001fe400078e0008 */
[----:B------:R-:W-:-:S05]  /*10090*/  @!P3 IMAD.MOV.U32 R5, RZ, RZ, R225 ;  /* 0x000000ffff05b224 */ /* 0x000fca00078e00e1 */
        /* <DEDUP_REMOVED lines=10> */
[----:B------:R-:W-:-:S03]  /*10140*/  LOP3.LUT P4, RZ, R22, 0x100000, RZ, 0xc0, !PT ;  /* 0x0010000016ff7812 */ /* 0x000fc6000788c0ff */
[----:B------:R-:W-:Y:S01]  /*10150*/  @!P3 STG.E.U8 desc[UR50][R12.64+0x61], R35 ;  /* 0x000061230c00b986 */ /* 0x000fe2000c101132 */
[C---:B------:R-:W-:Y:S02]  /*10160*/  ISETP.LT.OR P3, PT, R0.reuse, 0x69, !P2 ;  /* 0x000000690000780c */ /* 0x040fe40005761670 */
[----:B------:R-:W-:-:S07]  /*10170*/  ISETP.LT.OR P2, PT, R0, 0x6a, !P2 ;  /* 0x0000006a0000780c */ /* 0x000fce0005741670 */
[----:B------:R-:W-:-:S04]  /*10180*/  @!P4 IMAD R27, R27, R23, RZ ;  /* 0x000000171b1bc224 */ /* 0x000fc800078e02ff */
[-C--:B------:R-:W-:Y:S02]  /*10190*/  @!P3 IMAD R3, R36, R23.reuse, RZ ;  /* 0x000000172403b224 */ /* 0x080fe400078e02ff */
[----:B0-----:R-:W-:Y:S02]  /*101a0*/  @!P3 IMAD.MOV.U32 R4, RZ, RZ, R8 ;  /* 0x000000ffff04b224 */ /* 0x001fe400078e0008 */
[----:B------:R-:W-:Y:S02]  /*101b0*/  @!P3 IMAD.MOV.U32 R5, RZ, RZ, R225 ;  /* 0x000000ffff05b224 */ /* 0x000fe400078e00e1 */
[----:B------:R-:W-:-:S03]  /*101c0*/  @!P2 IMAD R37, R37, R23, RZ ;  /* 0x000000172525a224 */ /* 0x000fc600078e02ff */
[----:B------:R0:W-:Y:S02]  /*101d0*/  @!P3 STG.E.U8 desc[UR50][R4.64+0x68], R3 ;  /* 0x000068030400b986 */ /* 0x0001e4000c101132 */
[----:B0-----:R-:W-:Y:S02]  /*101e0*/  @!P2 IMAD.MOV.U32 R4, RZ, RZ, R8 ;  /* 0x000000ffff04a224 */ /* 0x001fe400078e0008 */
[----:B------:R-:W-:-:S05]  /*101f0*/  @!P2 IMAD.MOV.U32 R5, RZ, RZ, R225 ;  /* 0x000000ffff05a224 */ /* 0x000fca00078e00e1 */
[----:B------:R0:W-:Y:S01]  /*10200*/  @!P2 STG.E.U8 desc[UR50][R4.64+0x69], R37 ;  /* 0x000069250400a986 */ /* 0x0001e2000c101132 */
[C---:B------:R-:W-:Y:S02]  /*10210*/  ISETP.LT.OR P2, PT, R0.reuse, 0x69, !P0 ;  /* 0x000000690000780c */ /* 0x040fe40004741670 */
[----:B------:R-:W-:-:S11]  /*10220*/  ISETP.LT.OR P0, PT, R0, 0x6a, !P0 ;  /* 0x0000006a0000780c */ /* 0x000fd60004701670 */
[----:B------:R-:W-:Y:S01]  /*10230*/  @!P2 IADD3 R6, P3, R8, UR41, RZ ;  /* 0x000000290806ac10 */ /* 0x000fe2000ff7e0ff */
[-C--:B------:R-:W-:Y:S02]  /*10240*/  @!P2 IMAD R13, R38, R23.reuse, RZ ;  /* 0x00000017260da224 */ /* 0x080fe400078e02ff */
[----:B------:R-:W-:Y:S01]  /*10250*/  @!P0 IMAD R39, R39, R23, RZ ;  /* 0x0000001727278224 */ /* 0x000fe200078e02ff */
[----:B------:R-:W-:Y:S02]  /*10260*/  @!P2 IADD3.X R7, R225, UR40, RZ, P3, !PT ;  /* 0x00000028e107ac10 */ /* 0x000fe40009ffe4ff */
[----:B------:R-:W-:-:S03]  /*10270*/  LOP3.LUT P3, RZ, R22, 0x1000000, RZ, 0xc0, !PT ;  /* 0x0100000016ff7812 */ /* 0x000fc6000786c0ff */
[----:B------:R1:W-:Y:S01]  /*10280*/  @!P2 STG.E.U8 desc[UR50][R6.64+0x68], R13 ;  /* 0x0000680d0600a986 */ /* 0x0003e2000c101132 */
[----:B------:R-:W-:-:S04]  /*10290*/  @!P0 IADD3 R8, P2, R8, UR41, RZ ;  /* 0x0000002908088c10 */ /* 0x000fc8000ff5e0ff */
[----:B------:R-:W-:Y:S02]  /*102a0*/  @!P0 IADD3.X R9, R225, UR40, RZ, P2, !PT ;  /* 0x00000028e1098c10 */ /* 0x000fe400097fe4ff */
[----:B------:R-:W-:-:S03]  /*102b0*/  ISETP.LT.OR P2, PT, R0, 0x61, !P1 ;  /* 0x000000610000780c */ /* 0x000fc60004f41670 */
[----:B------:R3:W-:Y:S01]  /*102c0*/  @!P0 STG.E.U8 desc[UR50][R8.64+0x69], R39 ;  /* 0x0000692708008986 */ /* 0x0007e2000c101132 */
[----:B------:R-:W-:Y:S01]  /*102d0*/  ISETP.LT.OR P0, PT, R0, 0x62, !P1 ;  /* 0x000000620000780c */ /* 0x000fe20004f01670 */
[-C--:B0-----:R-:W-:Y:S02]  /*102e0*/  @!P3 IMAD R5, R26, R23.reuse, RZ ;  /* 0x000000171a05b224 */ /* 0x081fe400078e02ff */
[----:B-1----:R-:W-:-:S06]  /*102f0*/  @!P5 IMAD R13, R30, R23, RZ ;  /* 0x000000171e0dd224 */ /* 0x002fcc00078e02ff */
[----:B------:R-:W-:-:S04]  /*10300*/  @!P2 IMAD R3, R24, R23, RZ ;  /* 0x000000171803a224 */ /* 0x000fc800078e02ff */
[-C--:B------:R-:W-:Y:S01]  /*10310*/  @!P0 IMAD R25, R25, R23.reuse, RZ ;  /* 0x0000001719198224 */ /* 0x080fe200078e02ff */
[----:B------:R3:W-:Y:S01]  /*10320*/  @!P2 STG.E.U8 desc[UR50][R10.64+0x60], R3 ;  /* 0x000060030a00a986 */ /* 0x0007e2000c101132 */
[C---:B------:R-:W-:Y:S02]  /*10330*/  ISETP.LT.OR P2, PT, R0.reuse, 0x69, !P1 ;  /* 0x000000690000780c */ /* 0x040fe40004f41670 */
[----:B------:R-:W-:Y:S01]  /*10340*/  ISETP.LT.OR P1, PT, R0, 0x6a, !P1 ;  /* 0x0000006a0000780c */ /* 0x000fe20004f21670 */
[----:B------:R3:W-:Y:S04]  /*10350*/  @!P0 STG.E.U8 desc[UR50][R10.64+0x61], R25 ;  /* 0x000061190a008986 */ /* 0x0007e8000c101132 */
[----:B------:R3:W-:Y:S04]  /*10360*/  @!P3 STG.E.U8 desc[UR50][R188.64+0x60], R5 ;  /* 0x00006005bc00b986 */ /* 0x0007e8000c101132 */
[----:B------:R3:W-:Y:S02]  /*10370*/  @!P4 STG.E.U8 desc[UR50][R190.64+0x61], R27 ;  /* 0x0000611bbe00c986 */ /* 0x0007e4000c101132 */
[----:B------:R-:W-:-:S02]  /*10380*/  @!P2 IMAD R7, R28, R23, RZ ;  /* 0x000000171c07a224 */ /* 0x000fc400078e02ff */
[----:B------:R-:W-:-:S03]  /*10390*/  @!P1 IMAD R29, R29, R23, RZ ;  /* 0x000000171d1d9224 */ /* 0x000fc600078e02ff */
[----:B------:R3:W-:Y:S04]  /*103a0*/  @!P2 STG.E.U8 desc[UR50][R10.64+0x68], R7 ;  /* 0x000068070a00a986 */ /* 0x0007e8000c101132 */
[----:B------:R3:W-:Y:S04]  /*103b0*/  @!P1 STG.E.U8 desc[UR50][R10.64+0x69], R29 ;  /* 0x0000691d0a009986 */ /* 0x0007e8000c101132 */
[----:B------:R3:W-:Y:S04]  /*103c0*/  @!P5 STG.E.U8 desc[UR50][R176.64+0x68], R13 ;  /* 0x0000680db000d986 */ /* 0x0007e8000c101132 */
[----:B------:R3:W-:Y:S02]  /*103d0*/  @!P6 STG.E.U8 desc[UR50][R178.64+0x69], R31 ;  /* 0x0000691fb200e986 */ /* 0x0007e4000c101132 */
.L_x_372:
[----:B------:R-:W-:Y:S05]  /*103e0*/  BSYNC B0 ;  /* 0x0000000000007941 */ /* 0x000fea0003800000 */
.L_x_34:
[----:B------:R-:W-:Y:S01]  /*103f0*/  ULDC UR4, c[0x0][0xc] ;  /* 0x0000030000047ab9 */ /* 0x000fe20000000800 */
[----:B------:R-:W-:Y:S01]  /*10400*/  ULDC UR5, c[0x0][0x10] ;  /* 0x0000040000057ab9 */ /* 0x000fe20000000800 */
[----:B0--3--:R-:W0:Y:S01]  /*10410*/  LDC R3, c[0x0][0x14] ;  /* 0x00000500ff037b82 */ /* 0x009e220000000800 */
[----:B------:R-:W-:Y:S01]  /*10420*/  UIMAD.WIDE.U32 UR4, UR4, UR5, URZ ;  /* 0x00000005040472a5 */ /* 0x000fe2000f8e003f */
[----:B------:R-:W-:Y:S01]  /*10430*/  PRMT R0, RZ, 0x7610, R0 ;  /* 0x00007610ff007816 */ /* 0x000fe20000000000 */
[----:B------:R-:W-:Y:S01]  /*10440*/  UMOV UR48, 0xffffffff ;  /* 0xffffffff00307882 */ /* 0x000fe20000000000 */
[----:B------:R-:W-:-:S03]  /*10450*/  UMOV UR47, 0xffffffff ;  /* 0xffffffff002f7882 */ /* 0x000fc60000000000 */
[----:B0-----:R-:W-:-:S04]  /*10460*/  IMAD.WIDE.U32 R16, R3, UR4, R16 ;  /* 0x0000000403107c25 */ /* 0x001fc8000f8e0010 */
[----:B------:R-:W-:Y:S01]  /*10470*/  IMAD R3, R3, UR5, RZ ;  /* 0x0000000503037c24 */ /* 0x000fe2000f8e02ff */
[----:B------:R-:W-:Y:S02]  /*10480*/  ULDC.64 UR4, c[0x0][0x650] ;  /* 0x0001940000047ab9 */ /* 0x000fe40000000a00 */
[----:B------:R-:W-:Y:S01]  /*10490*/  ISETP.GE.U32.AND P0, PT, R16, UR4, PT ;  /* 0x0000000410007c0c */ /* 0x000fe2000bf06070 */
[----:B------:R-:W-:-:S05]  /*104a0*/  IMAD.IADD R17, R17, 0x1, R3 ;  /* 0x0000000111117824 */ /* 0x000fca00078e0203 */
[----:B------:R-:W-:-:S13]  /*104b0*/  ISETP.GE.U32.AND.EX P0, PT, R17, UR5, PT, P0 ;  /* 0x0000000511007c0c */ /* 0x000fda000bf06100 */
[----:B------:R-:W-:Y:S05]  /*104c0*/  @P0 BRA `(.L_x_373) ;  /* 0x0000000400800947 */ /* 0x000fea0003800000 */
[----:B------:R-:W0:Y:S01]  /*104d0*/  S2UR UR6, SR_CTAID.X ;  /* 0x00000000000679c3 */ /* 0x000e220000002500 */
[----:B------:R-:W-:Y:S01]  /*104e0*/  ULDC.64 UR4, c[0x0][0x628] ;  /* 0x00018a0000047ab9 */ /* 0x000fe20000000a00 */
[----:B------:R-:W-:Y:S01]  /*104f0*/  ULDC UR7, c[0x0][0x150] ;  /* 0x0000540000077ab9 */ /* 0x000fe20000000800 */
[----:B------:R-:W-:Y:S01]  /*10500*/  ISETP.NE.U32.AND P0, PT, RZ, UR4, PT ;  /* 0x00000004ff007c0c */ /* 0x000fe2000bf05070 */
[----:B------:R-:W-:Y:S01]  /*10510*/  ULDC UR15, c[0x0][0x630] ;  /* 0x00018c00000f7ab9 */ /* 0x000fe20000000800 */
[C---:B------:R-:W-:Y:S01]  /*10520*/  R2UR UR16, R16.reuse ;  /* 0x00000000101072ca */ /* 0x040fe200000e0000 */
[----:B------:R-:W-:Y:S01]  /*10530*/  ULDC UR19, c[0x0][0x154] ;  /* 0x0000550000137ab9 */ /* 0x000fe20000000800 */
[----:B------:R-:W-:Y:S01]  /*10540*/  ISETP.NE.AND.EX P0, PT, RZ, UR5, PT, P0 ;  /* 0x00000005ff007c0c */ /* 0x000fe2000bf05300 */
[----:B------:R-:W3:Y:S01]  /*10550*/  S2UR UR18, SR_CTAID.Y ;  /* 0x00000000001279c3 */ /* 0x000ee20000002600 */
[----:B------:R-:W-:Y:S02]  /*10560*/  R2UR UR17, R17 ;  /* 0x00000000111172ca */ /* 0x000fe400000e0000 */
[----:B------:R-:W-:-:S02]  /*10570*/  R2UR UR12, R16 ;  /* 0x00000000100c72ca */ /* 0x000fc400000e0000 */
[----:B------:R-:W-:Y:S02]  /*10580*/  R2UR UR13, R17 ;  /* 0x00000000110d72ca */ /* 0x000fe400000e0000 */
[----:B0-----:R-:W-:-:S05]  /*10590*/  I2FP.F32.U32 R0, UR6 ;  /* 0x0000000600007c45 */ /* 0x001fca0008201000 */
[----:B------:R-:W-:-:S04]  /*105a0*/  FMUL R0, R0, UR7 ;  /* 0x0000000700007c20 */ /* 0x000fc80008400000 */
[----:B------:R0:W0:Y:S01]  /*105b0*/  F2I.U32.TRUNC.NTZ R3, R0 ;  /* 0x0000000000037305 */ /* 0x000022000020f000 */
[----:B---3--:R-:W-:Y:S05]  /*105c0*/  @!P0 BRA `(.L_x_374) ;  /* 0x0000000000308947 */ /* 0x008fea0003800000 */
        /* <DEDUP_REMOVED lines=12> */
.L_x_374:
[----:B------:R-:W-:Y:S01]  /*10690*/  USHF.R.U64 UR47, UR12, UR15, UR13 ;  /* 0x0000000f0c2f7299 */ /* 0x000fe2000800120d */
[----:B0-----:R-:W-:Y:S01]  /*106a0*/  I2FP.F32.U32 R0, UR18 ;  /* 0x0000001200007c45 */ /* 0x001fe20008201000 */
[----:B------:R-:W-:Y:S02]  /*106b0*/  USHF.R.U32.HI UR4, URZ, UR15, UR13 ;  /* 0x0000000f3f047299 */ /* 0x000fe4000801160d */
[----:B------:R-:W-:Y:S02]  /*106c0*/  UIADD3 UR10, UP0, URZ, -UR47, URZ ;  /* 0x8000002f3f0a7290 */ /* 0x000fe4000ff1e03f */
[----:B------:R-:W-:Y:S01]  /*106d0*/  FMUL R0, R0, UR19 ;  /* 0x0000001300007c20 */ /* 0x000fe20008400000 */
[----:B------:R-:W-:Y:S01]  /*106e0*/  ULDC.64 UR12, c[0x0][0x620] ;  /* 0x00018800000c7ab9 */ /* 0x000fe20000000a00 */
[----:B------:R-:W-:Y:S01]  /*106f0*/  UIADD3.X UR4, URZ, ~UR4, URZ, UP0, !UPT ;  /* 0x800000043f047290 */ /* 0x000fe200087fe43f */
[----:B------:R-:W-:Y:S01]  /*10700*/  UMOV UR8, UR16 ;  /* 0x0000001000087c82 */ /* 0x000fe20008000000 */
[----:B------:R-:W-:-:S02]  /*10710*/  UMOV UR9, UR17 ;  /* 0x0000001100097c82 */ /* 0x000fc40008000000 */
[----:B------:R-:W0:Y:S01]  /*10720*/  F2I.U32.TRUNC.NTZ R0, R0 ;  /* 0x0000000000007305 */ /* 0x000e22000020f000 */
[----:B------:R-:W-:Y:S02]  /*10730*/  UIMAD UR4, UR4, UR12, URZ ;  /* 0x0000000c040472a4 */ /* 0x000fe4000f8e023f */
[----:B------:R-:W-:Y:S01]  /*10740*/  UIMAD.WIDE.U32 UR8, UR10, UR12, UR8 ;  /* 0x0000000c0a0872a5 */ /* 0x000fe2000f8e0008 */
[----:B------:R-:W-:Y:S01]  /*10750*/  R2UR UR12, R3 ;  /* 0x00000000030c72ca */ /* 0x000fe200000e0000 */
[----:B------:R-:W-:Y:S01]  /*10760*/  UIMAD UR10, UR10, UR13, UR4 ;  /* 0x0000000d0a0a72a4 */ /* 0x000fe2000f8e0204 */
[----:B------:R-:W-:Y:S01]  /*10770*/  ULDC UR11, c[0x0][0x618] ;  /* 0x00018600000b7ab9 */ /* 0x000fe20000000800 */
[----:B------:R-:W-:Y:S02]  /*10780*/  ULDC UR21, c[0x0][0x658] ;  /* 0x0001960000157ab9 */ /* 0x000fe40000000800 */
[----:B------:R-:W-:Y:S01]  /*10790*/  UIADD3 UR10, UR9, UR10, URZ ;  /* 0x0000000a090a7290 */ /* 0x000fe2000fffe03f */
[----:B------:R-:W-:Y:S01]  /*107a0*/  UMOV UR16, 0xffffffff ;  /* 0xffffffff00107882 */ /* 0x000fe20000000000 */
[----:B------:R-:W-:Y:S01]  /*107b0*/  ULDC.64 UR4, c[0x0][0x640] ;  /* 0x0001900000047ab9 */ /* 0x000fe20000000a00 */
[----:B------:R-:W-:Y:S01]  /*107c0*/  USHF.L.U32 UR17, UR16, UR21, URZ ;  /* 0x0000001510117299 */ /* 0x000fe2000800063f */
[----:B------:R-:W-:Y:S01]  /*107d0*/  ISETP.NE.U32.AND P0, PT, RZ, UR4, PT ;  /* 0x00000004ff007c0c */ /* 0x000fe2000bf05070 */
[----:B------:R-:W-:Y:S01]  /*107e0*/  USHF.R.U64 UR8, UR8, UR11, UR10 ;  /* 0x0000000b08087299 */ /* 0x000fe2000800120a */
[----:B0-----:R-:W-:Y:S01]  /*107f0*/  R2UR UR14, R0 ;  /* 0x00000000000e72ca */ /* 0x001fe200000e0000 */
[----:B------:R-:W-:Y:S01]  /*10800*/  USHF.R.U32.HI UR10, URZ, UR11, UR10 ;  /* 0x0000000b3f0a7299 */ /* 0x000fe2000801160a */
[----:B------:R-:W-:Y:S01]  /*10810*/  ISETP.NE.AND.EX P0, PT, RZ, UR5, PT, P0 ;  /* 0x00000005ff007c0c */ /* 0x000fe2000bf05300 */
[----:B------:R-:W-:Y:S01]  /*10820*/  ULDC UR15, c[0x0][0x608] ;  /* 0x00018200000f7ab9 */ /* 0x000fe20000000800 */
[----:B------:R-:W-:-:S02]  /*10830*/  ULOP3.LUT UR22, URZ, UR17, URZ, 0x33, !UPT ;  /* 0x000000113f167292 */ /* 0x000fc4000f8e333f */
[----:B------:R-:W-:Y:S02]  /*10840*/  USHF.R.U64 UR17, UR8, UR15, UR10 ;  /* 0x0000000f08117299 */ /* 0x000fe4000800120a */
[----:B------:R-:W-:Y:S01]  /*10850*/  USHF.R.U32.HI UR10, URZ, UR15, UR10 ;  /* 0x0000000f3f0a7299 */ /* 0x000fe2000801160a */
[----:B------:R-:W-:Y:S01]  /*10860*/  UMOV UR19, 0x1 ;  /* 0x0000000100137882 */ /* 0x000fe20000000000 */
[----:B------:R-:W-:Y:S02]  /*10870*/  UIADD3 UR12, -UR12, URZ, URZ ;  /* 0x0000003f0c0c7290 */ /* 0x000fe4000fffe13f */
[----:B------:R-:W-:Y:S02]  /*10880*/  USHF.L.U32 UR16, UR19, UR21, URZ ;  /* 0x0000001513107299 */ /* 0x000fe4000800063f */
[----:B------:R-:W-:Y:S01]  /*10890*/  USHF.R.U64 UR19, UR17, UR21, UR10 ;  /* 0x0000001511137299 */ /* 0x000fe2000800120a */
[----:B------:R-:W-:Y:S01]  /*108a0*/  ULDC UR13, c[0x0][0x144] ;  /* 0x00005100000d7ab9 */ /* 0x000fe20000000800 */
[----:B------:R-:W-:Y:S01]  /*108b0*/  ULDC UR7, c[0x0][0x600] ;  /* 0x0001800000077ab9 */ /* 0x000fe20000000800 */
[----:B------:R-:W-:-:S02]  /*108c0*/  UIADD3 UR20, -UR14, URZ, URZ ;  /* 0x0000003f0e147290 */ /* 0x000fc4000fffe13f */
[----:B------:R-:W-:Y:S02]  /*108d0*/  USHF.R.U32.HI UR15, URZ, UR21, UR10 ;  /* 0x000000153f0f7299 */ /* 0x000fe4000801160a */
[----:B------:R-:W-:Y:S02]  /*108e0*/  UIADD3 UR9, UR7, -0x1, URZ ;  /* 0xffffffff07097890 */ /* 0x000fe4000fffe03f */
[----:B------:R-:W-:Y:S01]  /*108f0*/  UIMAD UR49, UR13, UR12, UR6 ;  /* 0x0000000c0d3172a4 */ /* 0x000fe2000f8e0206 */
[----:B------:R-:W-:Y:S01]  /*10900*/  ULDC UR24, c[0x0][0x148] ;  /* 0x0000520000187ab9 */ /* 0x000fe20000000800 */
[----:B------:R-:W-:Y:S01]  /*10910*/  ULDC UR21, c[0x0][0x648] ;  /* 0x0001920000157ab9 */ /* 0x000fe20000000800 */
[----:B------:R-:W-:Y:S01]  /*10920*/  ULDC UR23, c[0x0][0x638] ;  /* 0x00018e0000177ab9 */ /* 0x000fe20000000800 */
        /* <DEDUP_REMOVED lines=12> */
.L_x_375:
[----:B------:R-:W-:Y:S01]  /*109f0*/  UISETP.NE.AND UP0, UPT, UR37, URZ, UPT ;  /* 0x0000003f2500728c */ /* 0x000fe2000bf05270 */
[----:B------:R-:W-:Y:S01]  /*10a00*/  IMAD.MOV.U32 R0, RZ, RZ, 0x1 ;  /* 0x00000001ff007424 */ /* 0x000fe200078e00ff */
[----:B------:R-:W-:Y:S02]  /*10a10*/  USHF.R.U64 UR4, UR14, UR21, UR15 ;  /* 0x000000150e047299 */ /* 0x000fe4000800120f */
[----:B------:R-:W-:Y:S02]  /*10a20*/  ULOP3.LUT UR17, UR17, UR22, URZ, 0xc0, !UPT ;  /* 0x0000001611117292 */ /* 0x000fe4000f8ec03f */
[----:B------:R-:W-:Y:S02]  /*10a30*/  UIADD3 UR5, -UR4, URZ, URZ ;  /* 0x0000003f04057290 */ /* 0x000fe4000fffe13f */
[----:B------:R-:W-:Y:S02]  /*10a40*/  UIMAD UR16, UR16, UR4, UR17 ;  /* 0x00000004101072a4 */ /* 0x000fe4000f8e0211 */
[----:B------:R-:W-:-:S02]  /*10a50*/  ULOP3.LUT UR9, UR8, UR9, URZ, 0xc0, !UPT ;  /* 0x0000000908097292 */ /* 0x000fc4000f8ec03f */
[----:B------:R-:W-:Y:S02]  /*10a60*/  @UP0 UIMAD UR49, UR24, UR20, UR18 ;  /* 0x00000014183102a4 */ /* 0x000fe4000f8e0212 */
[----:B------:R-:W-:-:S03]  /*10a70*/  UIMAD UR4, UR5, UR23, UR19 ;  /* 0x00000017050472a4 */ /* 0x000fc6000f8e0213 */
[----:B------:R-:W-:Y:S01]  /*10a80*/  ULDC UR5, c[0x0][0x610] ;  /* 0x0001840000057ab9 */ /* 0x000fe20000000800 */
[----:B------:R-:W-:Y:S02]  /*10a90*/  UIMAD UR4, UR4, UR7, UR9 ;  /* 0x00000007040472a4 */ /* 0x000fe4000f8e0209 */
[----:B------:R-:W-:-:S04]  /*10aa0*/  UIMAD UR49, UR16, UR5, UR49 ;  /* 0x00000005103172a4 */ /* 0x000fc8000f8e0231 */
[----:B------:R-:W-:Y:S02]  /*10ab0*/  USEL UR48, UR4, UR49, !UP0 ;  /* 0x0000003104307287 */ /* 0x000fe4000c000000 */
[----:B------:R-:W-:-:S12]  /*10ac0*/  USEL UR49, UR49, UR4, !UP0 ;  /* 0x0000000431317287 */ /* 0x000fd8000c000000 */
.L_x_373:
[----:B------:R-:W-:-:S13]  /*10ad0*/  LOP3.LUT P0, RZ, R0, 0xff, RZ, 0xc0, !PT ;  /* 0x000000ff00ff7812 */ /* 0x000fda000780c0ff */
[----:B------:R-:W-:Y:S05]  /*10ae0*/  @P0 BRA `(.L_x_376) ;  /* 0xffffff0800340947 */ /* 0x000fea000383ffff */
[----:B------:R-:W-:Y:S05]  /*10af0*/  EXIT ;  /* 0x000000000000794d */ /* 0x000fea0003800000 */
.L_x_7:
[----:B------:R-:W-:Y:S01]  /*10b00*/  ULDC.64 UR4, c[0x0][0x650] ;  /* 0x0001940000047ab9 */ /* 0x000fe20000000a00 */
[----:B------:R-:W-:Y:S01]  /*10b10*/  PRMT R0, RZ, 0x7610, R0 ;  /* 0x00007610ff007816 */ /* 0x000fe20000000000 */
[----:B------:R-:W-:Y:S01]  /*10b20*/  IMAD.MOV.U32 R4, RZ, RZ, -0x1 ;  /* 0xffffffffff047424 */ /* 0x000fe200078e00ff */
[----:B------:R-:W-:Y:S01]  /*10b30*/  ISETP.GE.U32.AND P0, PT, R16, UR4, PT ;  /* 0x0000000410007c0c */ /* 0x000fe2000bf06070 */
[----:B------:R-:W-:Y:S02]  /*10b40*/  IMAD.MOV.U32 R6, RZ, RZ, -0x1 ;  /* 0xffffffffff067424 */ /* 0x000fe400078e00ff */
[----:B------:R-:W-:Y:S01]  /*10b50*/  IMAD.MOV.U32 R8, RZ, RZ, -0x1 ;  /* 0xffffffffff087424 */ /* 0x000fe200078e00ff */
        /* <DEDUP_REMOVED lines=22> */
.L_x_378:
[----:B------:R-:W-:Y:S01]  /*10cc0*/  USHF.R.U64 UR4, UR14, UR19, UR15 ;  /* 0x000000130e047299 */ /* 0x000fe2000800120f */
[----:B------:R-:W-:Y:S01]  /*10cd0*/  R2UR UR7, R17 ;  /* 0x00000000110772ca */ /* 0x000fe200000e0000 */
[----:B------:R-:W-:Y:S02]  /*10ce0*/  USHF.R.U32.HI UR5, URZ, UR19, UR15 ;  /* 0x000000133f057299 */ /* 0x000fe4000801160f */
[----:B------:R-:W-:Y:S01]  /*10cf0*/  UIADD3 UR13, UP0, URZ, -UR4, URZ ;  /* 0x800000043f0d7290 */ /* 0x000fe2000ff1e03f */
[----:B------:R-:W-:Y:S01]  /*10d00*/  ULDC.64 UR14, c[0x0][0x620] ;  /* 0x00018800000e7ab9 */ /* 0x000fe20000000a00 */
[----:B------:R-:W-:Y:S02]  /*10d10*/  UMOV UR6, UR20 ;  /* 0x0000001400067c82 */ /* 0x000fe40008000000 */
[----:B------:R-:W-:Y:S02]  /*10d20*/  UIADD3.X UR5, URZ, ~UR5, URZ, UP0, !UPT ;  /* 0x800000053f057290 */ /* 0x000fe400087fe43f */
[----:B------:R-:W-:-:S02]  /*10d30*/  UISETP.NE.AND UP1, UPT, UR37, URZ, UPT ;  /* 0x0000003f2500728c */ /* 0x000fc4000bf25270 */
[----:B------:R-:W-:Y:S02]  /*10d40*/  UIMAD UR5, UR5, UR14, URZ ;  /* 0x0000000e050572a4 */ /* 0x000fe4000f8e023f */
[----:B------:R-:W-:Y:S02]  /*10d50*/  UIMAD.WIDE.U32 UR6, UR13, UR14, UR6 ;  /* 0x0000000e0d0672a5 */ /* 0x000fe4000f8e0006 */
[----:B------:R-:W-:Y:S01]  /*10d60*/  UIMAD UR5, UR13, UR15, UR5 ;  /* 0x0000000f0d0572a4 */ /* 0x000fe2000f8e0205 */
[----:B------:R-:W-:Y:S02]  /*10d70*/  ULDC UR14, c[0x0][0x608] ;  /* 0x00018200000e7ab9 */ /* 0x000fe40000000800 */
[----:B------:R-:W-:Y:S01]  /*10d80*/  ULDC UR13, c[0x0][0x618] ;  /* 0x00018600000d7ab9 */ /* 0x000fe20000000800 */
[----:B------:R-:W-:Y:S01]  /*10d90*/  UIADD3 UR5, UR7, UR5, URZ ;  /* 0x0000000507057290 */ /* 0x000fe2000fffe03f */
[----:B------:R-:W-:Y:S01]  /*10da0*/  ULDC UR22, c[0x0][0x658] ;  /* 0x0001960000167ab9 */ /* 0x000fe20000000800 */
[----:B------:R-:W-:-:S02]  /*10db0*/  @UP1 UIMAD UR8, UR11, UR12, UR10 ;  /* 0x0000000c0b0812a4 */ /* 0x000fc4000f8e020a */
[----:B------:R-:W-:Y:S02]  /*10dc0*/  USHF.R.U64 UR17, UR6, UR13, UR5 ;  /* 0x0000000d06117299 */ /* 0x000fe40008001205 */
[----:B------:R-:W-:Y:S01]  /*10dd0*/  USHF.R.U32.HI UR5, URZ, UR13, UR5 ;  /* 0x0000000d3f057299 */ /* 0x000fe20008011605 */
[----:B------:R-:W-:Y:S01]  /*10de0*/  ULDC.64 UR6, c[0x0][0x640] ;  /* 0x0001900000067ab9 */ /* 0x000fe20000000a00 */
[----:B------:R-:W-:Y:S01]  /*10df0*/  UMOV UR10, 0xffffffff ;  /* 0xffffffff000a7882 */ /* 0x000fe20000000000 */
[----:B------:R-:W-:Y:S01]  /*10e00*/  ISETP.NE.U32.AND P0, PT, RZ, UR6, PT ;  /* 0x00000006ff007c0c */ /* 0x000fe2000bf05070 */
[----:B------:R-:W-:Y:S02]  /*10e10*/  USHF.R.U64 UR18, UR17, UR14, UR5 ;  /* 0x0000000e11127299 */ /* 0x000fe40008001205 */
[----:B------:R-:W-:Y:S01]  /*10e20*/  USHF.R.U32.HI UR5, URZ, UR14, UR5 ;  /* 0x0000000e3f057299 */ /* 0x000fe20008011605 */
[----:B------:R-:W-:Y:S01]  /*10e30*/  ISETP.NE.AND.EX P0, PT, RZ, UR7, PT, P0 ;  /* 0x00000007ff007c0c */ /* 0x000fe2000bf05300 */
[----:B------:R-:W-:-:S02]  /*10e40*/  USHF.L.U32 UR11, UR10, UR22, URZ ;  /* 0x000000160a0b7299 */ /* 0x000fc4000800063f */
[----:B------:R-:W-:Y:S01]  /*10e50*/  USHF.R.U64 UR19, UR18, UR22, UR5 ;  /* 0x0000001612137299 */ /* 0x000fe20008001205 */
[----:B------:R-:W-:Y:S01]  /*10e60*/  ULDC UR20, c[0x0][0x600] ;  /* 0x0001800000147ab9 */ /* 0x000fe20000000800 */
[----:B------:R-:W-:Y:S02]  /*10e70*/  USHF.R.U32.HI UR10, URZ, UR22, UR5 ;  /* 0x000000163f0a7299 */ /* 0x000fe40008011605 */
[----:B------:R-:W-:Y:S02]  /*10e80*/  UIADD3 UR21, UR20, -0x1, URZ ;  /* 0xffffffff14157890 */ /* 0x000fe4000fffe03f */
[----:B------:R-:W-:Y:S01]  /*10e90*/  ULOP3.LUT UR26, URZ, UR11, URZ, 0x33, !UPT ;  /* 0x0000000b3f1a7292 */ /* 0x000fe2000f8e333f */
        /* <DEDUP_REMOVED lines=17> */
.L_x_379:
[----:B------:R-:W-:Y:S01]  /*10fb0*/  USHF.R.U64 UR6, UR5, UR23, UR10 ;  /* 0x0000001705067299 */ /* 0x000fe2000800120a */
[----:B------:R-:W-:Y:S01]  /*10fc0*/  IMAD.MOV.U32 R0, RZ, RZ, 0x1 ;  /* 0x00000001ff007424 */ /* 0x000fe200078e00ff */
[----:B------:R-:W-:Y:S01]  /*10fd0*/  USHF.L.U32 UR25, UR25, UR22, URZ ;  /* 0x0000001619197299 */ /* 0x000fe2000800063f */
[----:B------:R-:W-:Y:S01]  /*10fe0*/  IMAD.U32 R8, RZ, RZ, UR4 ;  /* 0x00000004ff087e24 */ /* 0x000fe2000f8e00ff */
[----:B------:R-:W-:Y:S02]  /*10ff0*/  ULOP3.LUT UR5, UR18, UR26, URZ, 0xc0, !UPT ;  /* 0x0000001a12057292 */ /* 0x000fe4000f8ec03f */
[----:B------:R-:W-:Y:S02]  /*11000*/  UIADD3 UR7, -UR6, URZ, URZ ;  /* 0x0000003f06077290 */ /* 0x000fe4000fffe13f */
[----:B------:R-:W-:Y:S02]  /*11010*/  UIMAD UR6, UR25, UR6, UR5 ;  /* 0x00000006190672a4 */ /* 0x000fe4000f8e0205 */
[----:B------:R-:W-:-:S02]  /*11020*/  ULOP3.LUT UR17, UR17, UR21, URZ, 0xc0, !UPT ;  /* 0x0000001511117292 */ /* 0x000fc4000f8ec03f */
[----:B------:R-:W-:Y:S02]  /*11030*/  UIMAD UR5, UR7, UR24, UR19 ;  /* 0x00000018070572a4 */ /* 0x000fe4000f8e0213 */
[----:B------:R-:W-:Y:S01]  /*11040*/  UISETP.NE.AND UP0, UPT, UR37, URZ, UPT ;  /* 0x0000003f2500728c */ /* 0x000fe2000bf05270 */
[----:B------:R-:W-:Y:S01]  /*11050*/  ULDC UR7, c[0x0][0x610] ;  /* 0x0001840000077ab9 */ /* 0x000fe20000000800 */
[----:B------:R-:W-:Y:S02]  /*11060*/  UIMAD UR5, UR5, UR20, UR17 ;  /* 0x00000014050572a4 */ /* 0x000fe4000f8e0211 */
[----:B------:R-:W-:-:S04]  /*11070*/  UIMAD UR8, UR6, UR7, UR8 ;  /* 0x00000007060872a4 */ /* 0x000fc8000f8e0208 */
[----:B------:R-:W-:Y:S02]  /*11080*/  USEL UR6, UR5, UR8, !UP0 ;  /* 0x0000000805067287 */ /* 0x000fe4000c000000 */
[----:B------:R-:W-:-:S04]  /*11090*/  USEL UR8, UR8, UR5, !UP0 ;  /* 0x0000000508087287 */ /* 0x000fc8000c000000 */
[----:B------:R-:W-:Y:S02]  /*110a0*/  IMAD.U32 R6, RZ, RZ, UR6 ;  /* 0x00000006ff067e24 */ /* 0x000fe4000f8e00ff */
[----:B------:R-:W-:-:S07]  /*110b0*/  IMAD.U32 R4, RZ, RZ, UR8 ;  /* 0x00000008ff047e24 */ /* 0x000fce000f8e00ff */
.L_x_377:
[----:B------:R-:W-:-:S08]  /*110c0*/  NOP ;  /* 0x0000000000007918 */ /* 0x000fd00000000000 */
[----:B------:R-:W0:-:S00]  /*110d0*/  USETMAXREG.DEALLOC.CTAPOOL 0x28 ;  /* 0x00000028000079c8 */ /* 0x000e0000080e0500 */
[----:B------:R-:W-:-:S13]  /*110e0*/  ISETP.NE.AND P0, PT, RZ, UR9, PT ;  /* 0x00000009ff007c0c */ /* 0x000fda000bf05270 */
[----:B------:R-:W-:Y:S05]  /*110f0*/  @P0 EXIT ;  /* 0x000000000000094d */ /* 0x000fea0003800000 */
[----:B0-----:R-:W-:Y:S01]  /*11100*/  LOP3.LUT P0, RZ, R0, 0xff, RZ, 0xc0, !PT ;  /* 0x000000ff00ff7812 */ /* 0x001fe2000780c0ff */
[----:B------:R-:W-:Y:S02]  /*11110*/  IMAD.MOV.U32 R10, RZ, RZ, 0x1 ;  /* 0x00000001ff0a7424 */ /* 0x000fe400078e00ff */
[----:B------:R-:W-:-:S10]  /*11120*/  IMAD.MOV.U32 R12, RZ, RZ, RZ ;  /* 0x000000ffff0c7224 */ /* 0x000fd400078e00ff */
[----:B------:R-:W-:Y:S05]  /*11130*/  @!P0 BRA `(.L_x_380) ;  /* 0x0000000c00588947 */ /* 0x000fea0003800000 */
[----:B------:R-:W0:Y:S01]  /*11140*/  S2R R3, SR_CgaCtaId ;  /* 0x0000000000037919 */ /* 0x000e220000008800 */
[----:B------:R-:W-:Y:S01]  /*11150*/  ULDC UR4, c[0x0][0x28c] ;  /* 0x0000a30000047ab9 */ /* 0x000fe20000000800 */
[----:B------:R-:W-:Y:S01]  /*11160*/  ULDC UR6, c[0x0][0x658] ;  /* 0x0001960000067ab9 */ /* 0x000fe20000000800 */
[----:B------:R-:W-:Y:S01]  /*11170*/  UIADD3 UR10, UR4, 0x7f, URZ ;  /* 0x0000007f040a7890 */ /* 0x000fe2000fffe03f */
[----:B------:R-:W-:Y:S01]  /*11180*/  IMAD.MOV.U32 R0, RZ, RZ, 0x1c00 ;  /* 0x00001c00ff007424 */ /* 0x000fe200078e00ff */
[----:B------:R-:W-:Y:S01]  /*11190*/  UMOV UR7, 0xffffffff ;  /* 0xffffffff00077882 */ /* 0x000fe20000000000 */
[----:B------:R-:W-:Y:S01]  /*111a0*/  ULDC UR5, c[0x0][0x600] ;  /* 0x0001800000057ab9 */ /* 0x000fe20000000800 */
[----:B------:R-:W-:Y:S01]  /*111b0*/  UMOV UR9, 0x1 ;  /* 0x0000000100097882 */ /* 0x000fe20000000000 */
[----:B------:R-:W-:Y:S01]  /*111c0*/  USHF.L.U32 UR7, UR7, UR6, URZ ;  /* 0x0000000607077299 */ /* 0x000fe2000800063f */
[----:B------:R-:W-:Y:S01]  /*111d0*/  BSSY B0, `(.L_x_380) ;  /* 0x00000cc000007945 */ /* 0x000fe20003800000 */
[----:B------:R-:W-:Y:S01]  /*111e0*/  UIADD3 UR4, UR5, -0x1, URZ ;  /* 0xffffffff05047890 */ /* 0x000fe2000fffe03f */
[----:B------:R-:W-:Y:S01]  /*111f0*/  IMAD.MOV.U32 R11, RZ, RZ, 0x1 ;  /* 0x00000001ff0b7424 */ /* 0x000fe200078e00ff */
[----:B------:R-:W-:Y:S01]  /*11200*/  USHF.R.S32.HI UR11, URZ, 0x1f, UR10 ;  /* 0x0000001f3f0b7899 */ /* 0x000fe2000801140a */
[----:B------:R-:W-:Y:S01]  /*11210*/  IMAD.MOV.U32 R10, RZ, RZ, 0x1 ;  /* 0x00000001ff0a7424 */ /* 0x000fe200078e00ff */
[----:B------:R-:W-:Y:S01]  /*11220*/  ULDC UR8, c[0x0][0xc] ;  /* 0x0000030000087ab9 */ /* 0x000fe20000000800 */
[----:B------:R-:W-:Y:S01]  /*11230*/  USHF.L.U32 UR5, UR9, UR6, URZ ;  /* 0x0000000609057299 */ /* 0x000fe2000800063f */
[----:B------:R-:W-:Y:S01]  /*11240*/  IMAD.MOV.U32 R12, RZ, RZ, RZ ;  /* 0x000000ffff0c7224 */ /* 0x000fe200078e00ff */
[----:B------:R-:W-:Y:S01]  /*11250*/  ULEA.HI UR11, UR11, UR10, URZ, 0x7 ;  /* 0x0000000a0b0b7291 */ /* 0x000fe2000f8f383f */
[----:B------:R-:W-:Y:S01]  /*11260*/  ULDC UR9, c[0x0][0x10] ;  /* 0x0000040000097ab9 */ /* 0x000fe20000000800 */
[----:B------:R-:W-:-:S02]  /*11270*/  ULOP3.LUT UR6, URZ, UR7, URZ, 0x33, !UPT ;  /* 0x000000073f067292 */ /* 0x000fc4000f8e333f */
[----:B------:R-:W-:Y:S01]  /*11280*/  UIMAD.WIDE.U32 UR8, UR8, UR9, URZ ;  /* 0x00000009080872a5 */ /* 0x000fe2000f8e003f */
[----:B------:R-:W-:Y:S01]  /*11290*/  ULDC UR7, c[0x0][0x14] ;  /* 0x0000050000077ab9 */ /* 0x000fe20000000800 */
[----:B------:R-:W-:Y:S02]  /*112a0*/  USHF.R.S32.HI UR19, URZ, 0x7, UR11 ;  /* 0x000000073f137899 */ /* 0x000fe4000801140b */
[----:B------:R-:W-:Y:S02]  /*112b0*/  UIMAD.WIDE.U32 UR22, UR8, UR7, URZ ;  /* 0x00000007081672a5 */ /* 0x000fe4000f8e003f */
[----:B------:R-:W-:Y:S02]  /*112c0*/  UIMAD UR13, UR9, UR7, URZ ;  /* 0x00000007090d72a4 */ /* 0x000fe4000f8e023f */
[----:B------:R-:W-:Y:S01]  /*112d0*/  ULOP3.LUT UR26, UR36, 0x2, URZ, 0xfc, !UPT ;  /* 0x00000002241a7892 */ /* 0x000fe2000f8efc3f */
[----:B0-----:R-:W-:Y:S01]  /*112e0*/  LOP3.LUT R3, R3, 0x1, RZ, 0xc0, !PT ;  /* 0x0000000103037812 */ /* 0x001fe200078ec0ff */
[----:B------:R-:W-:-:S02]  /*112f0*/  UIADD3 UR13, UR23, UR13, URZ ;  /* 0x0000000d170d7290 */ /* 0x000fc4000fffe03f */
[----:B------:R-:W-:Y:S02]  /*11300*/  UIADD3 UR27, UR19, 0x1, URZ ;  /* 0x00000001131b7890 */ /* 0x000fe4000fffe03f */
[----:B------:R-:W-:Y:S01]  /*11310*/  IMAD R0, R3, R0, 0x24100 ;  /* 0x0002410003007424 */ /* 0x000fe200078e0200 */
[----:B------:R-:W-:-:S09]  /*11320*/  ULDC.64 UR24, c[0x0][0x198] ;  /* 0x0000660000187ab9 */ /* 0x000fd20000000a00 */
.L_x_391:
[----:B------:R-:W-:-:S03]  /*11330*/  UMOV UR7, 0xffffffff ;  /* 0xffffffff00077882 */ /* 0x000fc60000000000 */
[----:B------:R-:W-:Y:S05]  /*11340*/  BRA.DIV UR7, `(.L_x_381) ;  /* 0x0000000e079c7947 */ /* 0x000fea000b800000 */
[----:B------:R-:W-:-:S13]  /*11350*/  ELECT P6, URZ, PT ;  /* 0x00000000003f782f */ /* 0x000fda00038c0000 */
.L_x_401:
[----:B------:R-:W0:Y:S01]  /*11360*/  LDC R5, c[0x0][0x28c] ;  /* 0x0000a300ff057b82 */ /* 0x000e220000000800 */
[----:B------:R-:W-:Y:S01]  /*11370*/  BSSY B1, `(.L_x_382) ;  /* 0x000003a000017945 */ /* 0x000fe20003800000 */
[----:B0-----:R-:W-:-:S13]  /*11380*/  ISETP.LT.OR P6, PT, R5, 0x1, !P6 ;  /* 0x000000010500780c */ /* 0x001fda00077c1670 */
[----:B------:R-:W-:Y:S05]  /*11390*/  @P6 BRA `(.L_x_383) ;  /* 0x0000000000dc6947 */ /* 0x000fea0003800000 */
[----:B------:R-:W-:Y:S02]  /*113a0*/  IMAD R6, R6, 0x2, R3 ;  /* 0x0000000206067824 */ /* 0x000fe400078e0203 */
[----:B------:R-:W-:Y:S02]  /*113b0*/  IMAD R13, R4, 0x180, RZ ;  /* 0x00000180040d7824 */ /* 0x000fe400078e02ff */
[----:B------:R-:W-:Y:S02]  /*113c0*/  IMAD.MOV.U32 R18, RZ, RZ, RZ ;  /* 0x000000ffff127224 */ /* 0x000fe400078e00ff */
[----:B------:R-:W-:Y:S02]  /*113d0*/  IMAD.U32 R19, RZ, RZ, UR27 ;  /* 0x0000001bff137e24 */ /* 0x000fe4000f8e00ff */
[----:B------:R-:W-:Y:S02]  /*113e0*/  IMAD.MOV.U32 R4, RZ, RZ, R10 ;  /* 0x000000ffff047224 */ /* 0x000fe400078e000a */
[----:B------:R-:W-:-:S02]  /*113f0*/  IMAD.MOV.U32 R5, RZ, RZ, R12 ;  /* 0x000000ffff057224 */ /* 0x000fc400078e000c */
[----:B------:R-:W-:-:S07]  /*11400*/  IMAD R9, R6, 0x38, RZ ;  /* 0x0000003806097824 */ /* 0x000fce00078e02ff */
.L_x_386:
[----:B------:R-:W0:Y:S01]  /*11410*/  S2R R7, SR_CgaCtaId ;  /* 0x0000000000077919 */ /* 0x000e220000008800 */
[----:B------:R-:W-:Y:S02]  /*11420*/  MOV R6, 0x400 ;  /* 0x0000040000067802 */ /* 0x000fe40000000f00 */
[----:B------:R-:W-:Y:S02]  /*11430*/  LOP3.LUT P1, RZ, R2, 0x7f, RZ, 0xc0, !PT ;  /* 0x0000007f02ff7812 */ /* 0x000fe4000782c0ff */
[----:B0-----:R-:W-:Y:S02]  /*11440*/  LEA R14, R7, R6, 0x18 ;  /* 0x00000006070e7211 */ /* 0x001fe400078ec0ff */
[----:B------:R-:W-:-:S09]  /*11450*/  SHF.L.U32 R6, R4, 0x1f, RZ ;  /* 0x0000001f04067819 */ /* 0x000fd200000006ff */
[----:B------:R-:W0:Y:S01]  /*11460*/  @!P1 LDC R7, c[0x0][0x500] ;  /* 0x00014000ff079b82 */ /* 0x000e220000000800 */
[----:B------:R-:W-:-:S04]  /*11470*/  IMAD R15, R5, 0x8, R14 ;  /* 0x00000008050f7824 */ /* 0x000fc800078e020e */
[----:B------:R-:W1:Y:S02]  /*11480*/  SYNCS.PHASECHK.TRANS64.TRYWAIT P0, [R15+URZ+0x18], R6 ;  /* 0x000018060f0075a7 */ /* 0x000e64000800017f */
[----:B-1----:R-:W-:Y:S05]  /*11490*/  @!P0 BRA `(.L_x_384) ;  /* 0x0000000c00688947 */ /* 0x002fea0003800000 */
.L_x_402:
[----:B------:R-:W-:Y:S01]  /*114a0*/  UPRMT UR7, UR26, 0x9910, URZ ;  /* 0x000099101a077896 */ /* 0x000fe2000800003f */
[----:B0-----:R0:W-:Y:S03]  /*114b0*/  @!P1 SYNCS.ARRIVE.TRANS64 RZ, [R15+URZ], R7 ;  /* 0x000000070fff99a7 */ /* 0x0011e6000800003f */
[----:B------:R-:W-:-:S06]  /*114c0*/  UISETP.NE.AND UP0, UPT, UR7, 0x2, UPT ;  /* 0x000000020700788c */ /* 0x000fcc000bf05270 */
[----:B------:R-:W-:-:S13]  /*114d0*/  PLOP3.LUT P0, PT, PT, PT, UP0, 0x80, 0x0 ;  /* 0x000000000000781c */ /* 0x000fda0003f0f008 */
[----:B0-----:R-:W-:Y:S05]  /*114e0*/  @P0 BRA `(.L_x_385) ;  /* 0x0000000000040947 */ /* 0x001fea0003800000 */
[----:B------:R-:W-:Y:S01]  /*114f0*/  BPT.TRAP 0x1 ;  /* 0x000000040000795c */ /* 0x000fe20000300000 */
.L_x_385:
[C---:B-1----:R-:W-:Y:S01]  /*11500*/  IMAD R6, R5.reuse, 0xc000, R14 ;  /* 0x0000c00005067824 */ /* 0x042fe200078e020e */
[----:B------:R-:W-:Y:S01]  /*11510*/  R2UR UR20, R14 ;  /* 0x000000000e1472ca */ /* 0x000fe200000e0000 */
[----:B------:R-:W-:Y:S01]  /*11520*/  IMAD R7, R5, 0x3800, R0 ;  /* 0x0000380005077824 */ /* 0x000fe200078e0200 */
[----:B------:R-:W-:Y:S01]  /*11530*/  R2UR UR9, R15 ;  /* 0x000000000f0972ca */ /* 0x000fe200000e0000 */
[----:B------:R-:W-:Y:S01]  /*11540*/  VIADD R19, R19, 0xffffffff ;  /* 0xffffffff13137836 */ /* 0x000fe20000000000 */
[----:B------:R-:W-:Y:S01]  /*11550*/  R2UR UR7, R6 ;  /* 0x00000000060772ca */ /* 0x000fe200000e0000 */
[----:B------:R-:W-:Y:S01]  /*11560*/  UIADD3 UR14, UP0, UR24, 0xf0, URZ ;  /* 0x000000f0180e7890 */ /* 0x000fe2000ff1e03f */
[----:B------:R-:W-:Y:S01]  /*11570*/  R2UR UR8, R7 ;  /* 0x00000000070872ca */ /* 0x000fe200000e0000 */
[----:B------:R-:W-:Y:S01]  /*11580*/  UIADD3 UR28, UP1, UR24, 0x1f0, URZ ;  /* 0x000001f0181c7890 */ /* 0x000fe2000ff3e03f */
[----:B------:R-:W-:Y:S01]  /*11590*/  R2UR UR11, R13 ;  /* 0x000000000d0b72ca */ /* 0x000fe200000e0000 */
[----:B------:R-:W-:Y:S01]  /*115a0*/  UIADD3.X UR15, URZ, UR25, URZ, UP0, !UPT ;  /* 0x000000193f0f7290 */ /* 0x000fe200087fe43f */
[----:B------:R-:W-:Y:S01]  /*115b0*/  R2UR UR10, R18 ;  /* 0x00000000120a72ca */ /* 0x000fe200000e0000 */
[----:B------:R-:W-:Y:S01]  /*115c0*/  VIADD R5, R5, 0x1 ;  /* 0x0000000105057836 */ /* 0x000fe20000000000 */
[----:B------:R-:W-:Y:S01]  /*115d0*/  R2UR UR12, R8 ;  /* 0x00000000080c72ca */ /* 0x000fe200000e0000 */
[----:B------:R-:W-:Y:S01]  /*115e0*/  UIADD3.X UR29, URZ, UR25, URZ, UP1, !UPT ;  /* 0x000000193f1d7290 */ /* 0x000fe20008ffe43f */
[----:B------:R-:W-:Y:S01]  /*115f0*/  R2UR UR21, R9 ;  /* 0x00000000091572ca */ /* 0x000fe200000e0000 */
[----:B------:R-:W-:Y:S01]  /*11600*/  UMOV UR16, 0x0 ;  /* 0x0000000000107882 */ /* 0x000fe20000000000 */
[----:B------:R-:W-:Y:S01]  /*11610*/  ISETP.GT.AND P1, PT, R19, 0x1, PT ;  /* 0x000000011300780c */ /* 0x000fe20003f24270 */
[----:B------:R-:W-:Y:S01]  /*11620*/  UIADD3 UR18, UR7, 0x100, URZ ;  /* 0x0000010007127890 */ /* 0x000fe2000fffe03f */
[C---:B------:R-:W-:Y:S01]  /*11630*/  ISETP.NE.AND P0, PT, R5.reuse, 0x3, PT ;  /* 0x000000030500780c */ /* 0x040fe20003f05270 */
[----:B------:R-:W-:Y:S01]  /*11640*/  UIADD3 UR7, UR20, UR8, URZ ;  /* 0x0000000814077290 */ /* 0x000fe2000fffe03f */
[----:B------:R-:W-:Y:S01]  /*11650*/  VIADD R18, R18, 0x80 ;  /* 0x0000008012127836 */ /* 0x000fe20000000000 */
[----:B------:R-:W-:Y:S01]  /*11660*/  UMOV UR17, 0x10000000 ;  /* 0x1000000000117882 */ /* 0x000fe20000000000 */
[----:B------:R-:W-:Y:S01]  /*11670*/  UMOV UR30, 0x30000 ;  /* 0x00030000001e7882 */ /* 0x000fe20000000000 */
[----:B------:R-:W-:Y:S01]  /*11680*/  SEL R7, RZ, 0x1, P0 ;  /* 0x00000001ff077807 */ /* 0x000fe20000000000 */
[----:B------:R-:W-:Y:S01]  /*11690*/  UMOV UR8, UR18 ;  /* 0x0000001200087c82 */ /* 0x000fe20008000000 */
[----:B------:R-:W-:Y:S01]  /*116a0*/  SEL R5, R5, RZ, P0 ;  /* 0x000000ff05057207 */ /* 0x000fe20000000000 */
[----:B------:R0:W-:Y:S01]  /*116b0*/  UTMALDG.3D [UR8], [UR14], desc[UR16] ;  /* 0x000010080e0075b4 */ /* 0x0001e20008011000 */
[----:B------:R-:W-:Y:S01]  /*116c0*/  LOP3.LUT R4, R4, R7, RZ, 0x3c, !PT ;  /* 0x0000000704047212 */ /* 0x000fe200078e3cff */
[----:B0-----:R-:W-:Y:S01]  /*116d0*/  UMOV UR11, UR21 ;  /* 0x00000015000b7c82 */ /* 0x001fe20008000000 */
[----:B------:R-:W-:-:S02]  /*116e0*/  UMOV UR8, UR7 ;  /* 0x0000000700087c82 */ /* 0x000fc40008000000 */
[----:B------:R0:W-:Y:S02]  /*116f0*/  UTMALDG.3D.MULTICAST [UR8], [UR28], UR30, desc[UR16] ;  /* 0x000010081c0073b4 */ /* 0x0001e4000801181e */
[----:B0-----:R-:W-:Y:S05]  /*11700*/  @P1 BRA `(.L_x_386) ;  /* 0xfffffffc00401947 */ /* 0x001fea000383ffff */
.L_x_383:
[----:B------:R-:W-:Y:S05]  /*11710*/  BSYNC B1 ;  /* 0x0000000000017941 */ /* 0x000fea0003800000 */
.L_x_382:
[----:B------:R-:W-:Y:S01]  /*11720*/  LOP3.LUT P1, RZ, R11, 0xff, RZ, 0xc0, !PT ;  /* 0x000000ff0bff7812 */ /* 0x000fe2000782c0ff */
[----:B------:R-:W-:Y:S01]  /*11730*/  VIADD R12, R12, UR19 ;  /* 0x000000130c0c7c36 */ /* 0x000fe20008000000 */
[----:B------:R-:W-:Y:S01]  /*11740*/  ULDC.64 UR8, c[0x0][0x650] ;  /* 0x0001940000087ab9 */ /* 0x000fe20000000a00 */
[----:B------:R-:W-:Y:S01]  /*11750*/  IMAD.U32 R7, RZ, RZ, UR19 ;  /* 0x00000013ff077e24 */ /* 0x000fe2000f8e00ff */
[----:B------:R-:W-:Y:S01]  /*11760*/  UISETP.GE.U32.AND UP0, UPT, UR19, 0x3, UPT ;  /* 0x000000031300788c */ /* 0x000fe2000bf06070 */
[----:B------:R-:W-:Y:S01]  /*11770*/  BSSY B1, `(.L_x_387) ;  /* 0x000006f000017945 */ /* 0x000fe20003800000 */
[----:B------:R-:W-:Y:S01]  /*11780*/  ISETP.GT.U32.AND P0, PT, R12, 0x2, PT ;  /* 0x000000020c00780c */ /* 0x000fe20003f04070 */
[----:B------:R-:W-:Y:S01]  /*11790*/  IMAD.MOV.U32 R8, RZ, RZ, -0x1 ;  /* 0xffffffffff087424 */ /* 0x000fe200078e00ff */
[----:B------:R-:W-:Y:S02]  /*117a0*/  PRMT R11, RZ, 0x7610, R11 ;  /* 0x00007610ff0b7816 */ /* 0x000fe4000000000b */
[----:B------:R-:W-:-:S02]  /*117b0*/  ISETP.LT.U32.AND P0, PT, R7, 0x3, P0 ;  /* 0x000000030700780c */ /* 0x000fc40000701070 */
[----:B------:R-:W-:Y:S01]  /*117c0*/  PLOP3.LUT P2, PT, PT, PT, UP0, 0x80, 0x0 ;  /* 0x000000000000781c */ /* 0x000fe20003f4f008 */
[----:B------:R-:W0:Y:S01]  /*117d0*/  @P1 S2R R5, SR_CgaCtaId ;  /* 0x0000000000051919 */ /* 0x000e220000008800 */
[----:B------:R-:W-:-:S04]  /*117e0*/  @P1 MOV R4, 0x400 ;  /* 0x0000040000041802 */ /* 0x000fc80000000f00 */
[----:B0-----:R-:W-:Y:S01]  /*117f0*/  @P1 LEA R6, R5, R4, 0x18 ;  /* 0x0000000405061211 */ /* 0x001fe200078ec0ff */
[----:B------:R-:W-:-:S03]  /*11800*/  IMAD.WIDE.U32 R4, R12, -0x55555555, RZ ;  /* 0xaaaaaaab0c047825 */ /* 0x000fc600078e00ff */
[----:B------:R0:W-:Y:S01]  /*11810*/  @P1 SYNCS.ARRIVE.TRANS64.A1T0 RZ, [R6+URZ+0x48], RZ ;  /* 0x000048ff06ff19a7 */ /* 0x0001e2000810003f */
[----:B------:R-:W-:Y:S01]  /*11820*/  IADD3 R16, P1, R16, UR22, RZ ;  /* 0x0000001610107c10 */ /* 0x000fe2000ff3e0ff */
[----:B------:R-:W-:Y:S01]  /*11830*/  IMAD.MOV.U32 R4, RZ, RZ, -0x1 ;  /* 0xffffffffff047424 */ /* 0x000fe200078e00ff */
[----:B------:R-:W-:Y:S02]  /*11840*/  SHF.R.U32.HI R7, RZ, 0x1, R5 ;  /* 0x00000001ff077819 */ /* 0x000fe40000011605 */
[----:B------:R-:W-:Y:S02]  /*11850*/  SEL R5, RZ, 0x1, !P0 ;  /* 0x00000001ff057807 */ /* 0x000fe40004000000 */
[----:B------:R-:W-:Y:S01]  /*11860*/  IADD3.X R17, R17, UR13, RZ, P1, !PT ;  /* 0x0000000d11117c10 */ /* 0x000fe20008ffe4ff */
[----:B------:R-:W-:Y:S01]  /*11870*/  IMAD R12, R7, -0x3, R12 ;  /* 0xfffffffd070c7824 */ /* 0x000fe200078e020c */
[----:B------:R-:W-:Y:S01]  /*11880*/  ISETP.GE.U32.AND P0, PT, R16, UR8, PT ;  /* 0x0000000810007c0c */ /* 0x000fe2000bf06070 */
[----:B0-----:R-:W-:Y:S01]  /*11890*/  IMAD.MOV.U32 R6, RZ, RZ, -0x1 ;  /* 0xffffffffff067424 */ /* 0x001fe200078e00ff */
[----:B------:R-:W-:-:S02]  /*118a0*/  LOP3.LUT R10, R10, R5, RZ, 0x3c, !PT ;  /* 0x000000050a0a7212 */ /* 0x000fc400078e3cff */
[----:B------:R-:W-:Y:S02]  /*118b0*/  ISETP.GE.U32.AND.EX P0, PT, R17, UR9, PT, P0 ;  /* 0x0000000911007c0c */ /* 0x000fe4000bf06100 */
[----:B------:R-:W-:Y:S02]  /*118c0*/  @P2 LOP3.LUT R10, R10, 0x1, R7, 0x78, !PT ;  /* 0x000000010a0a2812 */ /* 0x000fe400078e7807 */
[----:B------:R-:W-:-:S09]  /*118d0*/  PRMT R5, RZ, 0x7610, R5 ;  /* 0x00007610ff057816 */ /* 0x000fd20000000005 */
[----:B------:R-:W-:Y:S05]  /*118e0*/  @P0 BRA `(.L_x_388) ;  /* 0x00000004005c0947 */ /* 0x000fea0003800000 */
[----:B------:R-:W-:Y:S01]  /*118f0*/  ULDC.64 UR8, c[0x0][0x628] ;  /* 0x00018a0000087ab9 */ /* 0x000fe20000000a00 */
[----:B------:R-:W0:Y:S01]  /*11900*/  S2R R14, SR_CTAID.X ;  /* 0x00000000000e7919 */ /* 0x000e220000002500 */
[----:B------:R-:W-:Y:S01]  /*11910*/  ISETP.NE.U32.AND P0, PT, RZ, UR8, PT ;  /* 0x00000008ff007c0c */ /* 0x000fe2000bf05070 */
[----:B------:R-:W-:Y:S01]  /*11920*/  ULDC UR10, c[0x0][0x630] ;  /* 0x00018c00000a7ab9 */ /* 0x000fe20000000800 */
[----:B------:R-:W-:Y:S01]  /*11930*/  IMAD.MOV.U32 R4, RZ, RZ, R16 ;  /* 0x000000ffff047224 */ /* 0x000fe200078e0010 */
[----:B------:R-:W1:Y:S01]  /*11940*/  S2R R13, SR_CTAID.Y ;  /* 0x00000000000d7919 */ /* 0x000e620000002600 */
[----:B------:R-:W-:Y:S01]  /*11950*/  ISETP.NE.AND.EX P0, PT, RZ, UR9, PT, P0 ;  /* 0x00000009ff007c0c */ /* 0x000fe2000bf05300 */
[----:B------:R-:W-:-:S12]  /*11960*/  IMAD.MOV.U32 R5, RZ, RZ, R17 ;  /* 0x000000ffff057224 */ /* 0x000fd800078e0011 */
[----:B------:R-:W-:Y:S05]  /*11970*/  @!P0 BRA `(.L_x_389) ;  /* 0x0000000000288947 */ /* 0x000fea0003800000 */
[----:B------:R-:W-:Y:S02]  /*11980*/  ULDC UR7, c[0x0][0x634] ;  /* 0x00018d0000077ab9 */ /* 0x000fe40000000800 */
[----:B------:R-:W-:-:S05]  /*11990*/  IADD3 R9, P0, R16, UR7, RZ ;  /* 0x0000000710097c10 */ /* 0x000fca000ff1e0ff */
[----:B------:R-:W-:-:S04]  /*119a0*/  IMAD.X R15, RZ, RZ, R17, P0 ;  /* 0x000000ffff0f7224 */ /* 0x000fc800000e0611 */
[----:B------:R-:W-:-:S04]  /*119b0*/  IMAD.WIDE.U32 R6, R15, UR8, RZ ;  /* 0x000000080f067c25 */ /* 0x000fc8000f8e00ff */
[----:B------:R-:W-:-:S04]  /*119c0*/  IMAD.WIDE.U32 R6, P0, R9, UR9, R6 ;  /* 0x0000000909067c25 */ /* 0x000fc8000f800006 */
[----:B------:R-:W-:-:S04]  /*119d0*/  IMAD.WIDE.U32 R8, R9, UR8, RZ ;  /* 0x0000000809087c25 */ /* 0x000fc8000f8e00ff */
[----:B------:R-:W-:Y:S01]  /*119e0*/  IMAD.X R5, RZ, RZ, RZ, P0 ;  /* 0x000000ffff057224 */ /* 0x000fe200000e06ff */
[----:B------:R-:W-:Y:S01]  /*119f0*/  IADD3 RZ, P0, R9, R6, RZ ;  /* 0x0000000609ff7210 */ /* 0x000fe20007f1e0ff */
[----:B------:R-:W-:-:S04]  /*11a00*/  IMAD.MOV.U32 R4, RZ, RZ, R7 ;  /* 0x000000ffff047224 */ /* 0x000fc800078e0007 */
[----:B------:R-:W-:-:S08]  /*11a10*/  IMAD.WIDE.U32.X R4, R15, UR9, R4, P0 ;  /* 0x000000090f047c25 */ /* 0x000fd000080e0404 */
.L_x_389:
[--C-:B------:R-:W-:Y:S01]  /*11a20*/  SHF.R.U64 R8, R4, UR10, R5.reuse ;  /* 0x0000000a04087c19 */ /* 0x100fe20008001205 */
[----:B------:R-:W-:Y:S01]  /*11a30*/  ULDC.64 UR8, c[0x0][0x620] ;  /* 0x0001880000087ab9 */ /* 0x000fe20000000a00 */
[----:B------:R-:W-:Y:S01]  /*11a40*/  SHF.R.U32.HI R4, RZ, UR10, R5 ;  /* 0x0000000aff047c19 */ /* 0x000fe20008011605 */
[----:B------:R-:W-:Y:S01]  /*11a50*/  ULDC UR7, c[0x0][0x150] ;  /* 0x0000540000077ab9 */ /* 0x000fe20000000800 */
[----:B------:R-:W-:Y:S01]  /*11a60*/  IADD3 R7, P0, RZ, -R8, RZ ;  /* 0x80000008ff077210 */ /* 0x000fe20007f1e0ff */
[----:B------:R-:W2:Y:S01]  /*11a70*/  LDC R23, c[0x0][0x144] ;  /* 0x00005100ff177b82 */ /* 0x000ea20000000800 */
[----:B------:R-:W-:Y:S01]  /*11a80*/  ULDC.64 UR10, c[0x0][0x640] ;  /* 0x00019000000a7ab9 */ /* 0x000fe20000000a00 */
[----:B------:R-:W-:Y:S02]  /*11a90*/  UISETP.NE.AND UP0, UPT, UR37, URZ, UPT ;  /* 0x0000003f2500728c */ /* 0x000fe4000bf05270 */
[----:B------:R-:W-:Y:S01]  /*11aa0*/  IMAD.X R4, RZ, RZ, ~R4, P0 ;  /* 0x000000ffff047224 */ /* 0x000fe200000e0e04 */
[----:B------:R-:W-:-:S03]  /*11ab0*/  ISETP.NE.U32.AND P0, PT, RZ, UR10, PT ;  /* 0x0000000aff007c0c */ /* 0x000fc6000bf05070 */
[----:B------:R-:W-:Y:S01]  /*11ac0*/  IMAD R6, R4, UR8, RZ ;  /* 0x0000000804067c24 */ /* 0x000fe2000f8e02ff */
[----:B------:R-:W3:Y:S01]  /*11ad0*/  LDC R18, c[0x0][0x148] ;  /* 0x00005200ff127b82 */ /* 0x000ee20000000800 */
[C---:B------:R-:W-:Y:S01]  /*11ae0*/  IMAD.WIDE.U32 R4, R7.reuse, UR8, R16 ;  /* 0x0000000807047c25 */ /* 0x040fe2000f8e0010 */
[----:B------:R-:W-:Y:S01]  /*11af0*/  ULDC UR8, c[0x0][0x154] ;  /* 0x0000550000087ab9 */ /* 0x000fe20000000800 */
[----:B------:R-:W-:Y:S02]  /*11b00*/  ISETP.NE.AND.EX P0, PT, RZ, UR11, PT, P0 ;  /* 0x0000000bff007c0c */ /* 0x000fe4000bf05300 */
[----:B------:R-:W-:Y:S01]  /*11b10*/  IMAD R7, R7, UR9, R6 ;  /* 0x0000000907077c24 */ /* 0x000fe2000f8e0206 */
[----:B0-----:R-:W-:Y:S01]  /*11b20*/  I2FP.F32.U32 R6, R14 ;  /* 0x0000000e00067245 */ /* 0x001fe20000201000 */
[----:B------:R-:W-:Y:S01]  /*11b30*/  ULDC UR9, c[0x0][0x608] ;  /* 0x0001820000097ab9 */ /* 0x000fe20000000800 */
[----:B------:R-:W-:Y:S01]  /*11b40*/  PLOP3.LUT P2, PT, PT, PT, UP0, 0x80, 0x0 ;  /* 0x000000000000781c */ /* 0x000fe20003f4f008 */
[----:B------:R-:W-:-:S02]  /*11b50*/  IMAD.IADD R5, R5, 0x1, R7 ;  /* 0x0000000105057824 */ /* 0x000fc400078e0207 */
[----:B------:R-:W-:Y:S01]  /*11b60*/  FMUL R6, R6, UR7 ;  /* 0x0000000706067c20 */ /* 0x000fe20008400000 */
[----:B------:R-:W-:Y:S02]  /*11b70*/  ULDC UR7, c[0x0][0x618] ;  /* 0x0001860000077ab9 */ /* 0x000fe40000000800 */
[--C-:B------:R-:W-:Y:S02]  /*11b80*/  SHF.R.U64 R9, R4, UR7, R5.reuse ;  /* 0x0000000704097c19 */ /* 0x100fe40008001205 */
[----:B-1----:R-:W-:Y:S01]  /*11b90*/  I2FP.F32.U32 R4, R13 ;  /* 0x0000000d00047245 */ /* 0x002fe20000201000 */
[----:B------:R-:W0:Y:S04]  /*11ba0*/  F2I.U32.TRUNC.NTZ R6, R6 ;  /* 0x0000000600067305 */ /* 0x000e28000020f000 */
[----:B------:R-:W-:Y:S01]  /*11bb0*/  FMUL R7, R4, UR8 ;  /* 0x0000000804077c20 */ /* 0x000fe20008400000 */
[----:B------:R-:W-:Y:S01]  /*11bc0*/  SHF.R.U32.HI R4, RZ, UR7, R5 ;  /* 0x00000007ff047c19 */ /* 0x000fe20008011605 */
[----:B------:R-:W-:-:S02]  /*11bd0*/  ULDC UR7, c[0x0][0x658] ;  /* 0x0001960000077ab9 */ /* 0x000fc40000000800 */
[----:B------:R1:W4:Y:S01]  /*11be0*/  F2I.U32.TRUNC.NTZ R20, R7 ;  /* 0x0000000700147305 */ /* 0x000322000020f000 */
[--C-:B------:R-:W-:Y:S02]  /*11bf0*/  SHF.R.U64 R19, R9, UR9, R4.reuse ;  /* 0x0000000909137c19 */ /* 0x100fe40008001204 */
[----:B------:R-:W-:-:S04]  /*11c00*/  SHF.R.U32.HI R4, RZ, UR9, R4 ;  /* 0x00000009ff047c19 */ /* 0x000fc80008011604 */
[----:B------:R-:W-:Y:S01]  /*11c10*/  SHF.R.U64 R15, R19, UR7, R4 ;  /* 0x00000007130f7c19 */ /* 0x000fe20008001204 */
[----:B0-----:R-:W-:Y:S01]  /*11c20*/  IMAD.MOV R6, RZ, RZ, -R6 ;  /* 0x000000ffff067224 */ /* 0x001fe200078e0a06 */
[----:B------:R-:W-:-:S03]  /*11c30*/  SHF.R.U32.HI R21, RZ, UR7, R4 ;  /* 0x00000007ff157c19 */ /* 0x000fc60008011604 */
[----:B--2---:R-:W-:Y:S02]  /*11c40*/  IMAD R14, R23, R6, R14 ;  /* 0x00000006170e7224 */ /* 0x004fe400078e020e */
[----:B------:R-:W-:Y:S02]  /*11c50*/  IMAD.MOV.U32 R4, RZ, RZ, R15 ;  /* 0x000000ffff047224 */ /* 0x000fe400078e000f */
[----:B------:R-:W-:Y:S01]  /*11c60*/  IMAD.MOV.U32 R5, RZ, RZ, R21 ;  /* 0x000000ffff057224 */ /* 0x000fe200078e0015 */
[----:B-1--4-:R-:W-:Y:S06]  /*11c70*/  @!P0 BRA `(.L_x_390) ;  /* 0x0000000000288947 */ /* 0x012fec0003800000 */
[----:B------:R-:W-:Y:S02]  /*11c80*/  ULDC UR7, c[0x0][0x64c] ;  /* 0x0001930000077ab9 */ /* 0x000fe40000000800 */
[----:B------:R-:W-:-:S05]  /*11c90*/  IADD3 R5, P0, R15, UR7, RZ ;  /* 0x000000070f057c10 */ /* 0x000fca000ff1e0ff */
[----:B------:R-:W-:-:S04]  /*11ca0*/  IMAD.X R21, RZ, RZ, R21, P0 ;  /* 0x000000ffff157224 */ /* 0x000fc800000e0615 */
[----:B------:R-:W-:-:S04]  /*11cb0*/  IMAD.WIDE.U32 R6, R21, UR10, RZ ;  /* 0x0000000a15067c25 */ /* 0x000fc8000f8e00ff */
[----:B------:R-:W-:-:S04]  /*11cc0*/  IMAD.WIDE.U32 R6, P0, R5, UR11, R6 ;  /* 0x0000000b05067c25 */ /* 0x000fc8000f800006 */
[----:B------:R-:W-:-:S04]  /*11cd0*/  IMAD.WIDE.U32 R4, R5, UR10, RZ ;  /* 0x0000000a05047c25 */ /* 0x000fc8000f8e00ff */
[----:B------:R-:W-:Y:S01]  /*11ce0*/  IMAD.MOV.U32 R4, RZ, RZ, R7 ;  /* 0x000000ffff047224 */ /* 0x000fe200078e0007 */
[----:B------:R-:W-:Y:S01]  /*11cf0*/  IADD3 RZ, P1, R5, R6, RZ ;  /* 0x0000000605ff7210 */ /* 0x000fe20007f3e0ff */
[----:B------:R-:W-:-:S04]  /*11d00*/  IMAD.X R5, RZ, RZ, RZ, P0 ;  /* 0x000000ffff057224 */ /* 0x000fc800000e06ff */
[----:B------:R-:W-:-:S08]  /*11d10*/  IMAD.WIDE.U32.X R4, R21, UR11, R4, P1 ;  /* 0x0000000b15047c25 */ /* 0x000fd000088e0404 */
.L_x_390:
[----:B------:R-:W-:Y:S01]  /*11d20*/  ULDC UR7, c[0x0][0x648] ;  /* 0x0001920000077ab9 */ /* 0x000fe20000000800 */
[----:B------:R-:W-:Y:S01]  /*11d30*/  LOP3.LUT R19, R19, UR6, RZ, 0xc0, !PT ;  /* 0x0000000613137c12 */ /* 0x000fe2000f8ec0ff */
[----:B------:R-:W-:Y:S01]  /*11d40*/  IMAD.MOV R20, RZ, RZ, -R20 ;  /* 0x000000ffff147224 */ /* 0x000fe200078e0a14 */
[----:B------:R-:W-:Y:S01]  /*11d50*/  SHF.R.U64 R4, R4, UR7, R5 ;  /* 0x0000000704047c19 */ /* 0x000fe20008001205 */
[----:B------:R-:W-:Y:S01]  /*11d60*/  ULDC UR7, c[0x0][0x638] ;  /* 0x00018e0000077ab9 */ /* 0x000fe20000000800 */
[----:B------:R-:W-:Y:S01]  /*11d70*/  UISETP.NE.AND UP0, UPT, UR37, URZ, UPT ;  /* 0x0000003f2500728c */ /* 0x000fe2000bf05270 */
[----:B---3--:R-:W-:Y:S01]  /*11d80*/  @P2 IMAD R14, R18, R20, R13 ;  /* 0x00000014120e2224 */ /* 0x008fe200078e020d */
[----:B------:R-:W-:Y:S01]  /*11d90*/  ULDC UR8, c[0x0][0x610] ;  /* 0x0001840000087ab9 */ /* 0x000fe20000000800 */
[----:B------:R-:W-:Y:S02]  /*11da0*/  IMAD.MOV R6, RZ, RZ, -R4 ;  /* 0x000000ffff067224 */ /* 0x000fe400078e0a04 */
[----:B------:R-:W-:Y:S01]  /*11db0*/  IMAD R19, R4, UR5, R19 ;  /* 0x0000000504137c24 */ /* 0x000fe2000f8e0213 */
[----:B------:R-:W-:Y:S01]  /*11dc0*/  LOP3.LUT R4, R9, UR4, RZ, 0xc0, !PT ;  /* 0x0000000409047c12 */ /* 0x000fe2000f8ec0ff */
[----:B------:R-:W-:Y:S01]  /*11dd0*/  IMAD R15, R6, UR7, R15 ;  /* 0x00000007060f7c24 */ /* 0x000fe2000f8e020f */
[----:B------:R-:W-:Y:S01]  /*11de0*/  ULDC UR7, c[0x0][0x600] ;  /* 0x0001800000077ab9 */ /* 0x000fe20000000800 */
[----:B------:R-:W-:Y:S01]  /*11df0*/  IMAD R14, R19, UR8, R14 ;  /* 0x00000008130e7c24 */ /* 0x000fe2000f8e020e */
[----:B------:R-:W-:Y:S01]  /*11e00*/  PLOP3.LUT P0, PT, PT, PT, UP0, 0x40, 0x0 ;  /* 0x000000000000781c */ /* 0x000fe20003f0e808 */
[----:B------:R-:W-:Y:S01]  /*11e10*/  IMAD R15, R15, UR7, R4 ;  /* 0x000000070f0f7c24 */ /* 0x000fe2000f8e0204 */
[----:B------:R-:W-:Y:S01]  /*11e20*/  PLOP3.LUT P1, PT, PT, PT, UP0, 0x40, 0x0 ;  /* 0x000000000000781c */ /* 0x000fe20003f2e808 */
[----:B------:R-:W-:-:S03]  /*11e30*/  IMAD.MOV.U32 R5, RZ, RZ, 0x1 ;  /* 0x00000001ff057424 */ /* 0x000fc600078e00ff */
[----:B------:R-:W-:Y:S02]  /*11e40*/  SEL R6, R15, R14, P0 ;  /* 0x0000000e0f067207 */ /* 0x000fe40000000000 */
[----:B------:R-:W-:-:S07]  /*11e50*/  SEL R4, R14, R15, P1 ;  /* 0x0000000f0e047207 */ /* 0x000fce0000800000 */
.L_x_388:
[----:B------:R-:W-:Y:S05]  /*11e60*/  BSYNC B1 ;  /* 0x0000000000017941 */ /* 0x000fea0003800000 */
.L_x_387:
[----:B------:R-:W-:-:S13]  /*11e70*/  LOP3.LUT P0, RZ, R5, 0xff, RZ, 0xc0, !PT ;  /* 0x000000ff05ff7812 */ /* 0x000fda000780c0ff */
[----:B------:R-:W-:Y:S05]  /*11e80*/  @P0 BRA `(.L_x_391) ;  /* 0xfffffff400280947 */ /* 0x000fea000383ffff */
[----:B------:R-:W-:Y:S05]  /*11e90*/  BSYNC B0 ;  /* 0x0000000000007941 */ /* 0x000fea0003800000 */
.L_x_380:
[----:B------:R-:W-:-:S03]  /*11ea0*/  UMOV UR7, 0xffffffff ;  /* 0xffffffff00077882 */ /* 0x000fc60000000000 */
[----:B------:R-:W-:Y:S05]  /*11eb0*/  BRA.DIV UR7, `(.L_x_392) ;  /* 0x0000000207f47947 */ /* 0x000fea000b800000 */
[----:B------:R-:W-:-:S13]  /*11ec0*/  ELECT P6, URZ, PT ;  /* 0x00000000003f782f */ /* 0x000fda00038c0000 */
.L_x_405:
[----:B------:R-:W-:Y:S04]  /*11ed0*/  BSSY B0, `(.L_x_393) ;  /* 0x0000023000007945 */ /* 0x000fe80003800000 */
[----:B------:R-:W-:Y:S05]  /*11ee0*/  @!P6 BRA `(.L_x_394) ;  /* 0x000000000084e947 */ /* 0x000fea0003800000 */
[----:B------:R-:W-:-:S04]  /*11ef0*/  ULOP3.LUT UR7, UR36, 0x2, URZ, 0xfc, !UPT ;  /* 0x0000000224077892 */ /* 0x000fc8000f8efc3f */
[----:B------:R-:W-:-:S06]  /*11f00*/  UISETP.NE.AND UP0, UPT, UR7, 0x3, UPT ;  /* 0x000000030700788c */ /* 0x000fcc000bf05270 */
[----:B------:R-:W-:-:S13]  /*11f10*/  PLOP3.LUT P0, PT, PT, PT, UP0, 0x80, 0x0 ;  /* 0x000000000000781c */ /* 0x000fda0003f0f008 */
[----:B------:R-:W-:Y:S05]  /*11f20*/  @!P0 BRA `(.L_x_395) ;  /* 0x0000000000048947 */ /* 0x000fea0003800000 */
[----:B------:R-:W-:Y:S01]  /*11f30*/  BPT.TRAP 0x1 ;  /* 0x000000040000795c */ /* 0x000fe20000300000 */
.L_x_395:
[----:B------:R-:W0:Y:S01]  /*11f40*/  S2R R3, SR_CgaCtaId ;  /* 0x0000000000037919 */ /* 0x000e220000008800 */
[----:B------:R-:W-:-:S04]  /*11f50*/  MOV R0, 0x400 ;  /* 0x0000040000007802 */ /* 0x000fc80000000f00 */
[----:B0-----:R-:W-:Y:S02]  /*11f60*/  LEA R3, R3, R0, 0x18 ;  /* 0x0000000003037211 */ /* 0x001fe400078ec0ff */
[----:B------:R-:W-:-:S03]  /*11f70*/  SHF.L.U32 R0, R10, 0x1f, RZ ;  /* 0x0000001f0a007819 */ /* 0x000fc600000006ff */
[----:B------:R-:W-:-:S04]  /*11f80*/  VIADD R3, R3, 0x18 ;  /* 0x0000001803037836 */ /* 0x000fc80000000000 */
[C---:B------:R-:W-:Y:S02]  /*11f90*/  IMAD R7, R12.reuse, 0x8, R3 ;  /* 0x000000080c077824 */ /* 0x040fe400078e0203 */
[----:B------:R-:W-:Y:S02]  /*11fa0*/  VIADD R12, R12, 0x1 ;  /* 0x000000010c0c7836 */ /* 0x000fe40000000000 */
[----:B------:R-:W0:Y:S03]  /*11fb0*/  SYNCS.PHASECHK.TRANS64.TRYWAIT P0, [R7+URZ], R0 ;  /* 0x00000000070075a7 */ /* 0x000e26000800017f */
[----:B------:R-:W-:-:S04]  /*11fc0*/  ISETP.NE.AND P1, PT, R12, 0x3, PT ;  /* 0x000000030c00780c */ /* 0x000fc80003f25270 */
[----:B------:R-:W-:Y:S02]  /*11fd0*/  SEL R5, RZ, 0x1, P1 ;  /* 0x00000001ff057807 */ /* 0x000fe40000800000 */
[----:B------:R-:W-:Y:S02]  /*11fe0*/  SEL R12, R12, RZ, P1 ;  /* 0x000000ff0c0c7207 */ /* 0x000fe40000800000 */
[----:B------:R-:W-:-:S03]  /*11ff0*/  LOP3.LUT R5, R10, R5, RZ, 0x3c, !PT ;  /* 0x000000050a057212 */ /* 0x000fc600078e3cff */
[----:B------:R-:W-:Y:S01]  /*12000*/  IMAD R9, R12, 0x8, R3 ;  /* 0x000000080c097824 */ /* 0x000fe200078e0203 */
[----:B------:R-:W-:Y:S01]  /*12010*/  SHF.L.U32 R4, R5, 0x1f, RZ ;  /* 0x0000001f05047819 */ /* 0x000fe200000006ff */
[----:B0-----:R-:W-:Y:S06]  /*12020*/  @!P0 BRA `(.L_x_396) ;  /* 0x0000000000b88947 */ /* 0x001fec0003800000 */
.L_x_406:
[----:B------:R-:W1:Y:S01]  /*12030*/  SYNCS.PHASECHK.TRANS64.TRYWAIT P0, [R9+URZ], R4 ;  /* 0x00000004090075a7 */ /* 0x000e62000800017f */
[----:B0-----:R-:W-:-:S05]  /*12040*/  VIADD R0, R12, 0x1 ;  /* 0x000000010c007836 */ /* 0x001fca0000000000 */
[----:B------:R-:W-:-:S04]  /*12050*/  ISETP.NE.AND P1, PT, R0, 0x3, PT ;  /* 0x000000030000780c */ /* 0x000fc80003f25270 */
[----:B------:R-:W-:Y:S02]  /*12060*/  SEL R2, RZ, 0x1, P1 ;  /* 0x00000001ff027807 */ /* 0x000fe40000800000 */
[----:B------:R-:W-:Y:S02]  /*12070*/  SEL R0, R0, RZ, P1 ;  /* 0x000000ff00007207 */ /* 0x000fe40000800000 */
[----:B------:R-:W-:Y:S01]  /*12080*/  LOP3.LUT R2, R5, R2, RZ, 0x3c, !PT ;  /* 0x0000000205027212 */ /* 0x000fe200078e3cff */
[----:B-1----:R-:W-:Y:S06]  /*12090*/  @!P0 BRA `(.L_x_397) ;  /* 0x0000000000b08947 */ /* 0x002fec0003800000 */
.L_x_407:
[----:B------:R-:W-:Y:S01]  /*120a0*/  IMAD R3, R0, 0x8, R3 ;  /* 0x0000000800037824 */ /* 0x000fe200078e0203 */
[----:B------:R-:W-:-:S07]  /*120b0*/  SHF.L.U32 R0, R2, 0x1f, RZ ;  /* 0x0000001f02007819 */ /* 0x000fce00000006ff */
.L_x_398:
[----:B-1----:R1:W2:Y:S02]  /*120c0*/  SYNCS.PHASECHK.TRANS64.TRYWAIT P0, [R3+URZ], R0 ;  /* 0x00000000030075a7 */ /* 0x0022a4000800017f */
[----:B--2---:R-:W-:Y:S05]  /*120d0*/  @!P0 NANOSLEEP.SYNCS 0x989680 ;  /* 0x009896800000895d */ /* 0x004fea0003900000 */
[----:B------:R-:W2:Y:S02]  /*120e0*/  @!P0 SYNCS.PHASECHK.TRANS64 P0, [R3+URZ], R0 ;  /* 0x00000000030085a7 */ /* 0x000ea4000800007f */
[----:B--2---:R-:W-:Y:S05]  /*120f0*/  @!P0 BRA `(.L_x_398) ;  /* 0xfffffffc00f08947 */ /* 0x004fea000383ffff */
.L_x_394:
[----:B------:R-:W-:Y:S05]  /*12100*/  BSYNC B0 ;  /* 0x0000000000007941 */ /* 0x000fea0003800000 */
.L_x_393:
[----:B------:R-:W-:Y:S05]  /*12110*/  EXIT ;  /* 0x000000000000794d */ /* 0x000fea0003800000 */
.L_x_21:
[----:B-1----:R1:W3:Y:S02]  /*12120*/  SYNCS.PHASECHK.TRANS64.TRYWAIT P1, [R3+URZ], R0 ;  /* 0x00000000030075a7 */ /* 0x0022e4000802017f */
[----:B---3--:R-:W-:Y:S05]  /*12130*/  @!P1 NANOSLEEP.SYNCS 0x989680 ;  /* 0x009896800000995d */ /* 0x008fea0003900000 */
[----:B------:R-:W3:Y:S02]  /*12140*/  @!P1 SYNCS.PHASECHK.TRANS64 P1, [R3+URZ], R0 ;  /* 0x00000000030095a7 */ /* 0x000ee4000802007f */
[----:B---3--:R-:W-:Y:S05]  /*12150*/  @!P1 BRA `(.L_x_21) ;  /* 0xfffffffc00f09947 */ /* 0x008fea000383ffff */
[----:B------:R-:W-:Y:S05]  /*12160*/  BRA `(.L_x_20) ;  /* 0xfffffef400647947 */ /* 0x000fea000383ffff */
.L_x_26:
[----:B-1----:R1:W3:Y:S02]  /*12170*/  SYNCS.PHASECHK.TRANS64.TRYWAIT P1, [R3+URZ], R0 ;  /* 0x00000000030075a7 */ /* 0x0022e4000802017f */
[----:B---3--:R-:W-:Y:S05]  /*12180*/  @!P1 NANOSLEEP.SYNCS 0x989680 ;  /* 0x009896800000995d */ /* 0x008fea0003900000 */
[----:B------:R-:W3:Y:S02]  /*12190*/  @!P1 SYNCS.PHASECHK.TRANS64 P1, [R3+URZ], R0 ;  /* 0x00000000030095a7 */ /* 0x000ee4000802007f */
[----:B---3--:R-:W-:Y:S05]  /*121a0*/  @!P1 BRA `(.L_x_26) ;  /* 0xfffffffc00f09947 */ /* 0x008fea000383ffff */
[----:B------:R-:W-:Y:S05]  /*121b0*/  BRA `(.L_x_25) ;  /* 0xffffff1400947947 */ /* 0x000fea000383ffff */
.L_x_381:
[----:B------:R-:W-:Y:S01]  /*121c0*/  BSSY B1, `(.L_x_399) ;  /* 0x0000006000017945 */ /* 0x000fe20003800000 */
[----:B------:R-:W-:-:S07]  /*121d0*/  IMAD.MOV.U32 R15, RZ, RZ, -0x1 ;  /* 0xffffffffff0f7424 */ /* 0x000fce00078e00ff */
[----:B------:R-:W-:Y:S05]  /*121e0*/  WARPSYNC.COLLECTIVE R15, `(.L_x_400) ;  /* 0x000000000f0c7348 */ /* 0x000fea0003c00000 */
[----:B------:R-:W-:Y:S02]  /*121f0*/  ELECT P6, UR62, PT ;  /* 0x00000000003e782f */ /* 0x000fe400038c0000 */
[----:B------:R-:W-:Y:S01]  /*12200*/  MOV R14, UR62 ;  /* 0x0000003e000e7c02 */ /* 0x000fe20008000f00 */
[----:B------:R-:W-:Y:S10]  /*12210*/  ENDCOLLECTIVE ;  /* 0x000000000000791b */ /* 0x000ff40003800000 */
.L_x_400:
[----:B------:R-:W-:Y:S05]  /*12220*/  BSYNC B1 ;  /* 0x0000000000017941 */ /* 0x000fea0003800000 */
.L_x_399:
[----:B------:R-:W-:Y:S05]  /*12230*/  BRA `(.L_x_401) ;  /* 0xfffffff000487947 */ /* 0x000fea000383ffff */
.L_x_384:
[----:B-1----:R1:W2:Y:S02]  /*12240*/  SYNCS.PHASECHK.TRANS64.TRYWAIT P0, [R15+URZ+0x18], R6 ;  /* 0x000018060f0075a7 */ /* 0x0022a4000800017f */
[----:B--2---:R-:W-:Y:S05]  /*12250*/  @!P0 NANOSLEEP.SYNCS 0x989680 ;  /* 0x009896800000895d */ /* 0x004fea0003900000 */
[----:B------:R-:W2:Y:S02]  /*12260*/  @!P0 SYNCS.PHASECHK.TRANS64 P0, [R15+URZ+0x18], R6 ;  /* 0x000018060f0085a7 */ /* 0x000ea4000800007f */
[----:B--2---:R-:W-:Y:S05]  /*12270*/  @!P0 BRA `(.L_x_384) ;  /* 0xfffffffc00f08947 */ /* 0x004fea000383ffff */
[----:B------:R-:W-:Y:S05]  /*12280*/  BRA `(.L_x_402) ;  /* 0xfffffff000847947 */ /* 0x000fea000383ffff */
.L_x_392:
[----:B------:R-:W-:Y:S01]  /*12290*/  BSSY B0, `(.L_x_403) ;  /* 0x0000006000007945 */ /* 0x000fe20003800000 */
[----:B------:R-:W-:-:S07]  /*122a0*/  IMAD.MOV.U32 R15, RZ, RZ, -0x1 ;  /* 0xffffffffff0f7424 */ /* 0x000fce00078e00ff */
[----:B------:R-:W-:Y:S05]  /*122b0*/  WARPSYNC.COLLECTIVE R15, `(.L_x_404) ;  /* 0x000000000f0c7348 */ /* 0x000fea0003c00000 */
[----:B------:R-:W-:Y:S02]  /*122c0*/  ELECT P6, UR62, PT ;  /* 0x00000000003e782f */ /* 0x000fe400038c0000 */
[----:B------:R-:W-:Y:S01]  /*122d0*/  MOV R14, UR62 ;  /* 0x0000003e000e7c02 */ /* 0x000fe20008000f00 */
[----:B------:R-:W-:Y:S10]  /*122e0*/  ENDCOLLECTIVE ;  /* 0x000000000000791b */ /* 0x000ff40003800000 */
.L_x_404:
[----:B------:R-:W-:Y:S05]  /*122f0*/  BSYNC B0 ;  /* 0x0000000000007941 */ /* 0x000fea0003800000 */
.L_x_403:
[----:B------:R-:W-:Y:S05]  /*12300*/  BRA `(.L_x_405) ;  /* 0xfffffff800f07947 */ /* 0x000fea000383ffff */
.L_x_396:
[----:B0-----:R0:W1:Y:S02]  /*12310*/  SYNCS.PHASECHK.TRANS64.TRYWAIT P0, [R7+URZ], R0 ;  /* 0x00000000070075a7 */ /* 0x001064000800017f */
[----:B-1----:R-:W-:Y:S05]  /*12320*/  @!P0 NANOSLEEP.SYNCS 0x989680 ;  /* 0x009896800000895d */ /* 0x002fea0003900000 */
[----:B------:R-:W1:Y:S02]  /*12330*/  @!P0 SYNCS.PHASECHK.TRANS64 P0, [R7+URZ], R0 ;  /* 0x00000000070085a7 */ /* 0x000e64000800007f */
[----:B-1----:R-:W-:Y:S05]  /*12340*/  @!P0 BRA `(.L_x_396) ;  /* 0xfffffffc00f08947 */ /* 0x002fea000383ffff */
[----:B------:R-:W-:Y:S05]  /*12350*/  BRA `(.L_x_406) ;  /* 0xfffffffc00347947 */ /* 0x000fea000383ffff */
.L_x_397:
[----:B0-----:R0:W1:Y:S02]  /*12360*/  SYNCS.PHASECHK.TRANS64.TRYWAIT P0, [R9+URZ], R4 ;  /* 0x00000004090075a7 */ /* 0x001064000800017f */
[----:B-1----:R-:W-:Y:S05]  /*12370*/  @!P0 NANOSLEEP.SYNCS 0x989680 ;  /* 0x009896800000895d */ /* 0x002fea0003900000 */
[----:B------:R-:W1:Y:S02]  /*12380*/  @!P0 SYNCS.PHASECHK.TRANS64 P0, [R9+URZ], R4 ;  /* 0x00000004090085a7 */ /* 0x000e64000800007f */
[----:B-1----:R-:W-:Y:S05]  /*12390*/  @!P0 BRA `(.L_x_397) ;  /* 0xfffffffc00f08947 */ /* 0x002fea000383ffff */
[----:B------:R-:W-:Y:S05]  /*123a0*/  BRA `(.L_x_407) ;  /* 0xfffffffc003c7947 */ /* 0x000fea000383ffff */
.L_x_408:
[----:B------:R-:W-:-:S00]  /*123b0*/  BRA `(.L_x_408) ;  /* 0xfffffffc00fc7947 */ /* 0x000fc0000383ffff */
[----:B------:R-:W-:-:S00]  /*123c0*/  NOP ;  /* 0x0000000000007918 */ /* 0x000fc00000000000 */
        /* <DEDUP_REMOVED lines=11> */
.L_x_409:


//--------------------- .nv.global.init           --------------------------
	.section	.nv.global.init,"aw",@progbits
.nv.global.init:
	.type		$str$22,@object
	.size		$str$22,($str$23 - $str$22)
$str$22:
        /*0000*/ 	.byte	0x6b, 0x5f, 0x74, 0x69, 0x6c, 0x65, 0x5f, 0x63, 0x6f, 0x75, 0x6e, 0x74, 0x20, 0x3e, 0x3d, 0x20
        /*0010*/ 	.byte	0x31, 0x00
	.type		$str$23,@object
	.size		$str$23,(__unnamed_1 - $str$23)
$str$23:
        /*0012*/ 	.byte	0x2f, 0x74, 0x6d, 0x70, 0x2f, 0x63, 0x75, 0x74, 0x6c, 0x61, 0x73, 0x73, 0x5f, 0x73, 0x77, 0x65
        /*0022*/ 	.byte	0x65, 0x70, 0x5f, 0x73, 0x72, 0x63, 0x2f, 0x69, 0x6e, 0x63, 0x6c, 0x75, 0x64, 0x65, 0x2f, 0x63
        /*0032*/ 	.byte	0x75, 0x74, 0x6c, 0x61, 0x73, 0x73, 0x2f, 0x67, 0x65, 0x6d, 0x6d, 0x2f, 0x63, 0x6f, 0x6c, 0x6c
        /*0042*/ 	.byte	0x65, 0x63, 0x74, 0x69, 0x76, 0x65, 0x2f, 0x73, 0x6d, 0x39, 0x30, 0x5f, 0x6d, 0x6d, 0x61, 0x5f
        /*0052*/ 	.byte	0x74, 0x6d, 0x61, 0x5f, 0x67, 0x6d, 0x6d, 0x61, 0x5f, 0x73, 0x73, 0x5f, 0x77, 0x61, 0x72, 0x70
        /*0062*/ 	.byte	0x73, 0x70, 0x65, 0x63, 0x69, 0x61, 0x6c, 0x69, 0x7a, 0x65, 0x64, 0x2e, 0x68, 0x70, 0x70, 0x00
	.type		__unnamed_1,@object
	.size		__unnamed_1,(.L_0 - __unnamed_1)
__unnamed_1:
        /*0072*/ 	.byte	0x76, 0x6f, 0x69, 0x64, 0x20, 0x63, 0x75, 0x74, 0x6c, 0x61, 0x73, 0x73, 0x3a, 0x3a, 0x67, 0x65
        /* <DEDUP_REMOVED lines=172> */
        /*0b42*/ 	.byte	0x74, 0x65, 0x3a, 0x3a, 0x69, 0x64, 0x65, 0x6e, 0x74, 0x69, 0x74, 0x79, 0x5d, 0x00
.L_0:


//--------------------- .nv.shared._ZN7cutlass13device_kernelINS_4gemm6kernel13GemmUniversalIN4cute5tupleIJiiiiEEENS1_10collective13CollectiveMmaINS1_34MainloopSm90TmaGmmaWarpSpecializedILi3ENS5_IJNS4_1CILi2EEENSA_ILi1EEESC_EEENS1_35KernelTmaWarpSpecializedCooperativeEEENS5_IJNSA_ILi384EEENSA_ILi112EEENSA_ILi128EEEEEEaNS5_IJlSC_lEEEaSK_NS4_8TiledMMAINS4_8MMA_AtomIJNS4_4SM904GMMA26MMA_64x16x32_S32S8S8_SS_TNEEEENS4_6LayoutISD_NS5_IJSC_NSA_ILi0EEESS_EEEEENS5_IJNS4_10UnderscoreESV_SV_EEEEENS4_13SM90_TMA_LOADENS4_14ComposedLayoutINS4_7SwizzleILi3ELi4ELi3EEENS4_18smem_ptr_flag_bitsILi8EEENSR_INS5_IJNSA_ILi8EEESI_EEENS5_IJSI_SC_EEEEEEEvNS4_8identityENS4_23SM90_TMA_LOAD_MULTICASTES18_vS19_EENS_8epilogue10collective6detail29Sm90TmaWarpSpecializedAdapterINS1D_15DefaultEpilogueIaSK_SK_NS1C_6thread17LinearCombinationIaLi1EiiLNS1H_9ScaleType4KindE0ELNS_15FloatRoundStyleE2EaEENS1_15EpilogueDefaultEEEEEvvEEEEvNT_6ParamsE --------------------------
	.section	.nv.shared._ZN7cutlass13device_kernelINS_4gemm6kernel13GemmUniversalIN4cute5tupleIJiiiiEEENS1_10collective13CollectiveMmaINS1_34MainloopSm90TmaGmmaWarpSpecializedILi3ENS5_IJNS4_1CILi2EEENSA_ILi1EEESC_EEENS1_35KernelTmaWarpSpecializedCooperativeEEENS5_IJNSA_ILi384EEENSA_ILi112EEENSA_ILi128EEEEEEaNS5_IJlSC_lEEEaSK_NS4_8TiledMMAINS4_8MMA_AtomIJNS4_4SM904GMMA26MMA_64x16x32_S32S8S8_SS_TNEEEENS4_6LayoutISD_NS5_IJSC_NSA_ILi0EEESS_EEEEENS5_IJNS4_10UnderscoreESV_SV_EEEEENS4_13SM90_TMA_LOADENS4_14ComposedLayoutINS4_7SwizzleILi3ELi4ELi3EEENS4_18smem_ptr_flag_bitsILi8EEENSR_INS5_IJNSA_ILi8EEESI_EEENS5_IJSI_SC_EEEEEEEvNS4_8identityENS4_23SM90_TMA_LOAD_MULTICASTES18_vS19_EENS_8epilogue10collective6detail29Sm90TmaWarpSpecializedAdapterINS1D_15DefaultEpilogueIaSK_SK_NS1C_6thread17LinearCombinationIaLi1EiiLNS1H_9ScaleType4KindE0ELNS_15FloatRoundStyleE2EaEENS1_15EpilogueDefaultEEEEEvvEEEEvNT_6ParamsE,"aw",@nobits
	.sectionflags	@""
	.align	16
	.zero		1024


//--------------------- .nv.shared.reserved.0     --------------------------
	.section	.nv.shared.reserved.0,"aw",@nobits
	.weak		__nv_reservedSMEM_offset_0_alias
	.size		__nv_reservedSMEM_offset_0_alias, 0, 0
	.other		__nv_reservedSMEM_offset_0_alias,@"STO_CUDA_RESERVED_SHARED STV_DEFAULT"
__nv_reservedSMEM_offset_0_alias:
	.zero		0


//--------------------- .nv.global                --------------------------
	.section	.nv.global,"aw",@nobits
.nv.global:
	.type		_ZN40_INTERNAL_a7b48298_4_k_cu_c025932e_172174cute1_E,@object
	.size		_ZN40_INTERNAL_a7b48298_4_k_cu_c025932e_172174cute1_E,(_ZN40_INTERNAL_a7b48298_4_k_cu_c025932e_172174cuda3std3__45__cpo6cbeginE - _ZN40_INTERNAL_a7b48298_4_k_cu_c025932e_172174cute1_E)
_ZN40_INTERNAL_a7b48298_4_k_cu_c025932e_172174cute1_E:
	.zero		1
	.type		_ZN40_INTERNAL_a7b48298_4_k_cu_c025932e_172174cuda3std3__45__cpo6cbeginE,@object
	.size		_ZN40_INTERNAL_a7b48298_4_k_cu_c025932e_172174cuda3std3__45__cpo6cbeginE,(_ZN40_INTERNAL_a7b48298_4_k_cu_c025932e_172174cuda3std3__48in_placeE - _ZN40_INTERNAL_a7b48298_4_k_cu_c025932e_172174cuda3std3__45__cpo6cbeginE)
_ZN40_INTERNAL_a7b48298_4_k_cu_c025932e_172174cuda3std3__45__cpo6cbeginE:
	.zero		1
	.type		_ZN40_INTERNAL_a7b48298_4_k_cu_c025932e_172174cuda3std3__48in_placeE,@object
	.size		_ZN40_INTERNAL_a7b48298_4_k_cu_c025932e_172174cuda3std3__48in_placeE,(_ZN40_INTERNAL_a7b48298_4_k_cu_c025932e_172174cuda3std6ranges3__45__cpo9iter_moveE - _ZN40_INTERNAL_a7b48298_4_k_cu_c025932e_172174cuda3std3__48in_placeE)
_ZN40_INTERNAL_a7b48298_4_k_cu_c025932e_172174cuda3std3__48in_placeE:
	.zero		1
	.type		_ZN40_INTERNAL_a7b48298_4_k_cu_c025932e_172174cuda3std6ranges3__45__cpo9iter_moveE,@object
	.size		_ZN40_INTERNAL_a7b48298_4_k_cu_c025932e_172174cuda3std6ranges3__45__cpo9iter_moveE,(_ZN40_INTERNAL_a7b48298_4_k_cu_c025932e_172174cuda3std3__45__cpo5beginE - _ZN40_INTERNAL_a7b48298_4_k_cu_c025932e_172174cuda3std6ranges3__45__cpo9iter_moveE)
_ZN40_INTERNAL_a7b48298_4_k_cu_c025932e_172174cuda3std6ranges3__45__cpo9iter_moveE:
	.zero		1
	.type		_ZN40_INTERNAL_a7b48298_4_k_cu_c025932e_172174cuda3std3__45__cpo5beginE,@object
	.size		_ZN40_INTERNAL_a7b48298_4_k_cu_c025932e_172174cuda3std3__45__cpo5beginE,(_ZN40_INTERNAL_a7b48298_4_k_cu_c025932e_172174cuda3std3__442_GLOBAL__N__a7b48298_4_k_cu_c025932e_172176ignoreE - _ZN40_INTERNAL_a7b48298_4_k_cu_c025932e_172174cuda3std3__45__cpo5beginE)
_ZN40_INTERNAL_a7b48298_4_k_cu_c025932e_172174cuda3std3__45__cpo5beginE:
	.zero		1
	.type		_ZN40_INTERNAL_a7b48298_4_k_cu_c025932e_172174cuda3std3__442_GLOBAL__N__a7b48298_4_k_cu_c025932e_172176ignoreE,@object
	.size		_ZN40_INTERNAL_a7b48298_4_k_cu_c025932e_172174cuda3std3__442_GLOBAL__N__a7b48298_4_k_cu_c025932e_172176ignoreE,(_ZN40_INTERNAL_a7b48298_4_k_cu_c025932e_172174cute7productE - _ZN40_INTERNAL_a7b48298_4_k_cu_c025932e_172174cuda3std3__442_GLOBAL__N__a7b48298_4_k_cu_c025932e_172176ignoreE)
_ZN40_INTERNAL_a7b48298_4_k_cu_c025932e_172174cuda3std3__442_GLOBAL__N__a7b48298_4_k_cu_c025932e_172176ignoreE:
	.zero		1
	.type		_ZN40_INTERNAL_a7b48298_4_k_cu_c025932e_172174cute7productE,@object
	.size		_ZN40_INTERNAL_a7b48298_4_k_cu_c025932e_172174cute7productE,(_ZN40_INTERNAL_a7b48298_4_k_cu_c025932e_172174cuda3std3__45__cpo3endE - _ZN40_INTERNAL_a7b48298_4_k_cu_c025932e_172174cute7productE)
_ZN40_INTERNAL_a7b48298_4_k_cu_c025932e_172174cute7productE:
	.zero		1
	.type		_ZN40_INTERNAL_a7b48298_4_k_cu_c025932e_172174cuda3std3__45__cpo3endE,@object
	.size		_ZN40_INTERNAL_a7b48298_4_k_cu_c025932e_172174cuda3std3__45__cpo3endE,(_ZN40_INTERNAL_a7b48298_4_k_cu_c025932e_172174cuda3std3__419piecewise_constructE - _ZN40_INTERNAL_a7b48298_4_k_cu_c025932e_172174cuda3std3__45__cpo3endE)
_ZN40_INTERNAL_a7b48298_4_k_cu_c025932e_172174cuda3std3__45__cpo3endE:
	.zero		1
	.type		_ZN40_INTERNAL_a7b48298_4_k_cu_c025932e_172174cuda3std3__419piecewise_constructE,@object
	.size		_ZN40_INTERNAL_a7b48298_4_k_cu_c025932e_172174cuda3std3__419piecewise_constructE,(_ZN40_INTERNAL_a7b48298_4_k_cu_c025932e_172174cuda3std3__45__cpo4cendE - _ZN40_INTERNAL_a7b48298_4_k_cu_c025932e_172174cuda3std3__419piecewise_constructE)
_ZN40_INTERNAL_a7b48298_4_k_cu_c025932e_172174cuda3std3__419piecewise_constructE:
	.zero		1
	.type		_ZN40_INTERNAL_a7b48298_4_k_cu_c025932e_172174cuda3std3__45__cpo4cendE,@object
	.size		_ZN40_INTERNAL_a7b48298_4_k_cu_c025932e_172174cuda3std3__45__cpo4cendE,(_ZN40_INTERNAL_a7b48298_4_k_cu_c025932e_172174cuda3std6ranges3__45__cpo4swapE - _ZN40_INTERNAL_a7b48298_4_k_cu_c025932e_172174cuda3std3__45__cpo4cendE)
_ZN40_INTERNAL_a7b48298_4_k_cu_c025932e_172174cuda3std3__45__cpo4cendE:
	.zero		1
	.type		_ZN40_INTERNAL_a7b48298_4_k_cu_c025932e_172174cuda3std6ranges3__45__cpo4swapE,@object
	.size		_ZN40_INTERNAL_a7b48298_4_k_cu_c025932e_172174cuda3std6ranges3__45__cpo4swapE,(.L_8 - _ZN40_INTERNAL_a7b48298_4_k_cu_c025932e_172174cuda3std6ranges3__45__cpo4swapE)
_ZN40_INTERNAL_a7b48298_4_k_cu_c025932e_172174cuda3std6ranges3__45__cpo4swapE:
	.zero		1
.L_8:


//--------------------- .nv.constant0._ZN7cutlass13device_kernelINS_4gemm6kernel13GemmUniversalIN4cute5tupleIJiiiiEEENS1_10collective13CollectiveMmaINS1_34MainloopSm90TmaGmmaWarpSpecializedILi3ENS5_IJNS4_1CILi2EEENSA_ILi1EEESC_EEENS1_35KernelTmaWarpSpecializedCooperativeEEENS5_IJNSA_ILi384EEENSA_ILi112EEENSA_ILi128EEEEEEaNS5_IJlSC_lEEEaSK_NS4_8TiledMMAINS4_8MMA_AtomIJNS4_4SM904GMMA26MMA_64x16x32_S32S8S8_SS_TNEEEENS4_6LayoutISD_NS5_IJSC_NSA_ILi0EEESS_EEEEENS5_IJNS4_10UnderscoreESV_SV_EEEEENS4_13SM90_TMA_LOADENS4_14ComposedLayoutINS4_7SwizzleILi3ELi4ELi3EEENS4_18smem_ptr_flag_bitsILi8EEENSR_INS5_IJNSA_ILi8EEESI_EEENS5_IJSI_SC_EEEEEEEvNS4_8identityENS4_23SM90_TMA_LOAD_MULTICASTES18_vS19_EENS_8epilogue10collective6detail29Sm90TmaWarpSpecializedAdapterINS1D_15DefaultEpilogueIaSK_SK_NS1C_6thread17LinearCombinationIaLi1EiiLNS1H_9ScaleType4KindE0ELNS_15FloatRoundStyleE2EaEENS1_15EpilogueDefaultEEEEEvvEEEEvNT_6ParamsE --------------------------
	.section	.nv.constant0._ZN7cutlass13device_kernelINS_4gemm6kernel13GemmUniversalIN4cute5tupleIJiiiiEEENS1_10collective13CollectiveMmaINS1_34MainloopSm90TmaGmmaWarpSpecializedILi3ENS5_IJNS4_1CILi2EEENSA_ILi1EEESC_EEENS1_35KernelTmaWarpSpecializedCooperativeEEENS5_IJNSA_ILi384EEENSA_ILi112EEENSA_ILi128EEEEEEaNS5_IJlSC_lEEEaSK_NS4_8TiledMMAINS4_8MMA_AtomIJNS4_4SM904GMMA26MMA_64x16x32_S32S8S8_SS_TNEEEENS4_6LayoutISD_NS5_IJSC_NSA_ILi0EEESS_EEEEENS5_IJNS4_10UnderscoreESV_SV_EEEEENS4_13SM90_TMA_LOADENS4_14ComposedLayoutINS4_7SwizzleILi3ELi4ELi3EEENS4_18smem_ptr_flag_bitsILi8EEENSR_INS5_IJNSA_ILi8EEESI_EEENS5_IJSI_SC_EEEEEEEvNS4_8identityENS4_23SM90_TMA_LOAD_MULTICASTES18_vS19_EENS_8epilogue10collective6detail29Sm90TmaWarpSpecializedAdapterINS1D_15DefaultEpilogueIaSK_SK_NS1C_6thread17LinearCombinationIaLi1EiiLNS1H_9ScaleType4KindE0ELNS_15FloatRoundStyleE2EaEENS1_15EpilogueDefaultEEEEEvvEEEEvNT_6ParamsE,"a",@progbits
	.sectionflags	@""
	.align	4
.nv.constant0._ZN7cutlass13device_kernelINS_4gemm6kernel13GemmUniversalIN4cute5tupleIJiiiiEEENS1_10collective13CollectiveMmaINS1_34MainloopSm90TmaGmmaWarpSpecializedILi3ENS5_IJNS4_1CILi2EEENSA_ILi1EEESC_EEENS1_35KernelTmaWarpSpecializedCooperativeEEENS5_IJNSA_ILi384EEENSA_ILi112EEENSA_ILi128EEEEEEaNS5_IJlSC_lEEEaSK_NS4_8TiledMMAINS4_8MMA_AtomIJNS4_4SM904GMMA26MMA_64x16x32_S32S8S8_SS_TNEEEENS4_6LayoutISD_NS5_IJSC_NSA_ILi0EEESS_EEEEENS5_IJNS4_10UnderscoreESV_SV_EEEEENS4_13SM90_TMA_LOADENS4_14ComposedLayoutINS4_7SwizzleILi3ELi4ELi3EEENS4_18smem_ptr_flag_bitsILi8EEENSR_INS5_IJNSA_ILi8EEESI_EEENS5_IJSI_SC_EEEEEEEvNS4_8identityENS4_23SM90_TMA_LOAD_MULTICASTES18_vS19_EENS_8epilogue10collective6detail29Sm90TmaWarpSpecializedAdapterINS1D_15DefaultEpilogueIaSK_SK_NS1C_6thread17LinearCombinationIaLi1EiiLNS1H_9ScaleType4KindE0ELNS_15FloatRoundStyleE2EaEENS1_15EpilogueDefaultEEEEEvvEEEEvNT_6ParamsE:
	.zero		1664


//--------------------- SYMBOLS --------------------------

	.type		.nv.reservedSmem.offset0,@object
	.size		.nv.reservedSmem.offset0,0x4
	.type		__assertfail,@function
